//
// Generated by NVIDIA NVVM Compiler
//
// Compiler Build ID: CL-36424714
// Cuda compilation tools, release 13.0, V13.0.88
// Based on NVVM 20.0.0
//

.version 9.0
.target sm_100
.address_size 64

	// .globl	_Z11finiteD_gpuPdddi

.visible .entry _Z11finiteD_gpuPdddi(
	.param .u64 .ptr .align 1 _Z11finiteD_gpuPdddi_param_0,
	.param .f64 _Z11finiteD_gpuPdddi_param_1,
	.param .f64 _Z11finiteD_gpuPdddi_param_2,
	.param .u32 _Z11finiteD_gpuPdddi_param_3
)
{
	.reg .pred 	%p<2>;
	.reg .b32 	%r<8>;
	.reg .b64 	%rd<5>;
	.reg .b64 	%fd<15>;

	ld.param.u64 	%rd1, [_Z11finiteD_gpuPdddi_param_0];
	mov.u32 	%r1, %tid.x;
	mov.u32 	%r2, %ctaid.x;
	mov.u32 	%r3, %ctaid.y;
	mov.u32 	%r4, %ntid.x;
	mov.u32 	%r5, %nctaid.x;
	mad.lo.s32 	%r6, %r5, %r3, %r2;
	mad.lo.s32 	%r7, %r6, %r4, %r1;
	cvt.rn.f64.u32 	%fd1, %r3;
	mul.f64 	%fd2, %fd1, 0d3FC999999999999A;
	setp.gt.f64 	%p1, %fd2, 0d4014000000000000;
	selp.f64 	%fd3, 0dC01C000000000000, 0dC008000000000000, %p1;
	selp.f64 	%fd4, 0dC008000000000000, 0dC01C000000000000, %p1;
	cvt.rn.f64.u32 	%fd5, %r2;
	cvt.rn.f64.u32 	%fd6, %r1;
	fma.rn.f64 	%fd7, %fd6, 0d3FC999999999999A, %fd4;
	mul.f64 	%fd8, %fd7, %fd7;
	fma.rn.f64 	%fd9, %fd5, 0d3FC999999999999A, 0dC014000000000000;
	fma.rn.f64 	%fd10, %fd9, %fd9, %fd8;
	add.f64 	%fd11, %fd2, %fd3;
	fma.rn.f64 	%fd12, %fd11, %fd11, %fd10;
	sqrt.rn.f64 	%fd13, %fd12;
	cvta.to.global.u64 	%rd2, %rd1;
	add.f64 	%fd14, %fd13, 0dBFF0000000000000;
	mul.wide.s32 	%rd3, %r7, 8;
	add.s64 	%rd4, %rd2, %rd3;
	st.global.f64 	[%rd4], %fd14;
	ret;

}
	// .globl	_Z10update_phiPdddi
.visible .entry _Z10update_phiPdddi(
	.param .u64 .ptr .align 1 _Z10update_phiPdddi_param_0,
	.param .f64 _Z10update_phiPdddi_param_1,
	.param .f64 _Z10update_phiPdddi_param_2,
	.param .u32 _Z10update_phiPdddi_param_3
)
{
	.reg .pred 	%p<7>;
	.reg .b32 	%r<29>;
	.reg .b64 	%rd<15>;
	.reg .b64 	%fd<58>;

	ld.param.u64 	%rd3, [_Z10update_phiPdddi_param_0];
	ld.param.f64 	%fd16, [_Z10update_phiPdddi_param_1];
	ld.param.f64 	%fd17, [_Z10update_phiPdddi_param_2];
	ld.param.u32 	%r15, [_Z10update_phiPdddi_param_3];
	cvta.to.global.u64 	%rd1, %rd3;
	mov.u32 	%r1, %tid.x;
	mov.u32 	%r2, %ctaid.x;
	mov.u32 	%r3, %ctaid.y;
	mov.u32 	%r4, %ntid.x;
	mov.u32 	%r5, %nctaid.x;
	mul.lo.s32 	%r6, %r4, %r5;
	mov.u32 	%r7, %nctaid.y;
	mul.lo.s32 	%r8, %r6, %r7;
	mul.lo.s32 	%r16, %r15, %r8;
	mul.lo.s32 	%r9, %r6, %r3;
	mul.lo.s32 	%r10, %r2, %r4;
	add.s32 	%r11, %r10, %r1;
	add.s32 	%r17, %r11, %r9;
	add.s32 	%r18, %r17, %r16;
	sub.s32 	%r19, %r18, %r8;
	mul.wide.s32 	%rd4, %r19, 8;
	add.s64 	%rd2, %rd1, %rd4;
	ld.global.f64 	%fd1, [%rd2];
	sub.s32 	%r12, %r16, %r8;
	setp.eq.s32 	%p1, %r1, 0;
	mov.f64 	%fd52, 0d0000000000000000;
	@%p1 bra 	$L__BB1_2;
	ld.global.f64 	%fd19, [%rd2+-8];
	sub.f64 	%fd20, %fd1, %fd19;
	div.rn.f64 	%fd52, %fd20, 0d3FC999999999999A;
$L__BB1_2:
	add.s32 	%r20, %r4, -1;
	setp.ge.u32 	%p2, %r1, %r20;
	mov.f64 	%fd53, 0d0000000000000000;
	@%p2 bra 	$L__BB1_4;
	ld.global.f64 	%fd22, [%rd2+8];
	sub.f64 	%fd23, %fd22, %fd1;
	div.rn.f64 	%fd53, %fd23, 0d3FC999999999999A;
$L__BB1_4:
	max.f64 	%fd25, %fd52, 0d0000000000000000;
	min.f64 	%fd26, %fd53, 0d0000000000000000;
	mul.f64 	%fd27, %fd26, %fd26;
	fma.rn.f64 	%fd6, %fd25, %fd25, %fd27;
	sub.s32 	%r21, %r10, %r4;
	add.s32 	%r22, %r21, %r1;
	add.s32 	%r23, %r12, %r9;
	add.s32 	%r13, %r22, %r23;
	setp.eq.s32 	%p3, %r2, 0;
	mov.f64 	%fd54, 0d0000000000000000;
	@%p3 bra 	$L__BB1_6;
	mul.wide.s32 	%rd5, %r13, 8;
	add.s64 	%rd6, %rd1, %rd5;
	ld.global.f64 	%fd28, [%rd6];
	sub.f64 	%fd29, %fd1, %fd28;
	div.rn.f64 	%fd54, %fd29, 0d3FC999999999999A;
$L__BB1_6:
	add.s32 	%r24, %r5, -1;
	setp.ge.u32 	%p4, %r2, %r24;
	mov.f64 	%fd55, 0d0000000000000000;
	@%p4 bra 	$L__BB1_8;
	shl.b32 	%r25, %r4, 3;
	cvt.u64.u32 	%rd7, %r25;
	add.s64 	%rd8, %rd2, %rd7;
	ld.global.f64 	%fd31, [%rd8];
	sub.f64 	%fd32, %fd31, %fd1;
	div.rn.f64 	%fd55, %fd32, 0d3FC999999999999A;
$L__BB1_8:
	max.f64 	%fd34, %fd54, 0d0000000000000000;
	min.f64 	%fd35, %fd55, 0d0000000000000000;
	mul.f64 	%fd36, %fd35, %fd35;
	fma.rn.f64 	%fd11, %fd34, %fd34, %fd36;
	add.s32 	%r26, %r3, -1;
	mad.lo.s32 	%r27, %r6, %r26, %r11;
	add.s32 	%r14, %r27, %r12;
	setp.eq.s32 	%p5, %r3, 0;
	mov.f64 	%fd56, 0d0000000000000000;
	@%p5 bra 	$L__BB1_10;
	mul.wide.s32 	%rd9, %r14, 8;
	add.s64 	%rd10, %rd1, %rd9;
	ld.global.f64 	%fd37, [%rd10];
	sub.f64 	%fd38, %fd1, %fd37;
	div.rn.f64 	%fd56, %fd38, 0d3FC999999999999A;
$L__BB1_10:
	add.s32 	%r28, %r7, -1;
	setp.ge.u32 	%p6, %r3, %r28;
	mov.f64 	%fd57, 0d0000000000000000;
	@%p6 bra 	$L__BB1_12;
	mul.wide.s32 	%rd11, %r6, 8;
	add.s64 	%rd12, %rd2, %rd11;
	ld.global.f64 	%fd40, [%rd12];
	sub.f64 	%fd41, %fd40, %fd1;
	div.rn.f64 	%fd57, %fd41, 0d3FC999999999999A;
$L__BB1_12:
	max.f64 	%fd42, %fd56, 0d0000000000000000;
	min.f64 	%fd43, %fd57, 0d0000000000000000;
	mul.f64 	%fd44, %fd43, %fd43;
	fma.rn.f64 	%fd45, %fd42, %fd42, %fd44;
	add.f64 	%fd46, %fd6, %fd11;
	add.f64 	%fd47, %fd46, %fd45;
	sqrt.rn.f64 	%fd48, %fd47;
	mul.f64 	%fd49, %fd17, %fd48;
	mul.f64 	%fd50, %fd16, %fd49;
	sub.f64 	%fd51, %fd1, %fd50;
	mul.wide.s32 	%rd13, %r8, 8;
	add.s64 	%rd14, %rd2, %rd13;
	st.global.f64 	[%rd14], %fd51;
	ret;

}


// ===== COMPILED SASS (sm_100) =====

	.target	sm_100

	.elftype	@"ET_EXEC"


//--------------------- .note.nv.tkinfo           --------------------------
	.section	.note.nv.tkinfo,"",@"SHT_NOTE"
	.sectionflags	@"SHF_NOTE_NV_TKINFO"
	.tkinfo
        /*0018*/ 	.word	0x00000002
        /*0030*/ 	.string	""
        /*0030*/ 	.string	"ptxas"
        /*0030*/ 	.string	"Cuda compilation tools, release 13.0, V13.0.88"
        /*0030*/ 	.string	"Build cuda_13.0.r13.0/compiler.36424714_0"
        /*0030*/ 	.string	"-arch sm_100 -m 64 "



//--------------------- .note.nv.cuinfo           --------------------------
	.section	.note.nv.cuinfo,"",@"SHT_NOTE"
	.sectionflags	@"SHF_NOTE_NV_CUINFO"
        /*0018*/ 	.short	0x0002
        /*001a*/ 	.short	0x0064
        /*001c*/ 	.short	0x0082
	.zero		2


//--------------------- .nv.info                  --------------------------
	.section	.nv.info,"",@"SHT_CUDA_INFO"
	.align	4


	//----- nvinfo : EIATTR_REGCOUNT
	.align		4
        /*0000*/ 	.byte	0x04, 0x2f
        /*0002*/ 	.short	(.L_1 - .L_0)
	.align		4
.L_0:
        /*0004*/ 	.word	index@(_Z11finiteD_gpuPdddi)
        /*0008*/ 	.word	0x00000014


	//----- nvinfo : EIATTR_FRAME_SIZE
	.align		4
.L_1:
        /*000c*/ 	.byte	0x04, 0x11
        /*000e*/ 	.short	(.L_3 - .L_2)
	.align		4
.L_2:
        /*0010*/ 	.word	index@($__internal_2_$__cuda_sm20_dsqrt_rn_f64_mediumpath_v1)
        /*0014*/ 	.word	0x00000000


	//----- nvinfo : EIATTR_FRAME_SIZE
	.align		4
.L_3:
        /*0018*/ 	.byte	0x04, 0x11
        /*001a*/ 	.short	(.L_5 - .L_4)
	.align		4
.L_4:
        /*001c*/ 	.word	index@(_Z11finiteD_gpuPdddi)
        /*0020*/ 	.word	0x00000000


	//----- nvinfo : EIATTR_REGCOUNT
	.align		4
.L_5:
        /*0024*/ 	.byte	0x04, 0x2f
        /*0026*/ 	.short	(.L_7 - .L_6)
	.align		4
.L_6:
        /*0028*/ 	.word	index@(_Z10update_phiPdddi)
        /*002c*/ 	.word	0x00000020


	//----- nvinfo : EIATTR_FRAME_SIZE
	.align		4
.L_7:
        /*0030*/ 	.byte	0x04, 0x11
        /*0032*/ 	.short	(.L_9 - .L_8)
	.align		4
.L_8:
        /*0034*/ 	.word	index@($__internal_1_$__cuda_sm20_dsqrt_rn_f64_mediumpath_v1)
        /*0038*/ 	.word	0x00000000


	//----- nvinfo : EIATTR_FRAME_SIZE
	.align		4
.L_9:
        /*003c*/ 	.byte	0x04, 0x11
        /*003e*/ 	.short	(.L_11 - .L_10)
	.align		4
.L_10:
        /*0040*/ 	.word	index@($__internal_0_$__cuda_sm20_div_rn_f64_full)
        /*0044*/ 	.word	0x00000000


	//----- nvinfo : EIATTR_FRAME_SIZE
	.align		4
.L_11:
        /*0048*/ 	.byte	0x04, 0x11
        /*004a*/ 	.short	(.L_13 - .L_12)
	.align		4
.L_12:
        /*004c*/ 	.word	index@(_Z10update_phiPdddi)
        /*0050*/ 	.word	0x00000000


	//----- nvinfo : EIATTR_MIN_STACK_SIZE
	.align		4
.L_13:
        /*0054*/ 	.byte	0x04, 0x12
        /*0056*/ 	.short	(.L_15 - .L_14)
	.align		4
.L_14:
        /*0058*/ 	.word	index@(_Z10update_phiPdddi)
        /*005c*/ 	.word	0x00000000


	//----- nvinfo : EIATTR_MIN_STACK_SIZE
	.align		4
.L_15:
        /*0060*/ 	.byte	0x04, 0x12
        /*0062*/ 	.short	(.L_17 - .L_16)
	.align		4
.L_16:
        /*0064*/ 	.word	index@(_Z11finiteD_gpuPdddi)
        /*0068*/ 	.word	0x00000000
.L_17:


//--------------------- .nv.compat                --------------------------
	.section	.nv.compat,"",@"SHT_CUDA_COMPAT_INFO"
	.align	4
        /*0000*/ 	.byte	0x02, 0x09, 0x00, 0x00, 0x02, 0x02, 0x01, 0x00, 0x02, 0x05, 0x05, 0x00, 0x03, 0x07, 0x01, 0x01
        /*0010*/ 	.byte	0x02, 0x03, 0x00, 0x00, 0x02, 0x06, 0x01, 0x00, 0x04, 0x0b, 0x08, 0x00, 0x01, 0x00, 0x00, 0x00
        /*0020*/ 	.byte	0x00, 0x00, 0x00, 0x00


//--------------------- .nv.info._Z10update_phiPdddi --------------------------
	.section	.nv.info._Z10update_phiPdddi,"",@"SHT_CUDA_INFO"
	.sectionflags	@""
	.align	4


	//----- nvinfo : EIATTR_CUDA_API_VERSION
	.align		4
        /*0000*/ 	.byte	0x04, 0x37
        /*0002*/ 	.short	(.L_19 - .L_18)
.L_18:
        /*0004*/ 	.word	0x00000082


	//----- nvinfo : EIATTR_KPARAM_INFO
	.align		4
.L_19:
        /*0008*/ 	.byte	0x04, 0x17
        /*000a*/ 	.short	(.L_21 - .L_20)
.L_20:
        /*000c*/ 	.word	0x00000000
        /*0010*/ 	.short	0x0003
        /*0012*/ 	.short	0x0018
        /*0014*/ 	.byte	0x00, 0xf0, 0x11, 0x00


	//----- nvinfo : EIATTR_KPARAM_INFO
	.align		4
.L_21:
        /*0018*/ 	.byte	0x04, 0x17
        /*001a*/ 	.short	(.L_23 - .L_22)
.L_22:
        /*001c*/ 	.word	0x00000000
        /*0020*/ 	.short	0x0002
        /*0022*/ 	.short	0x0010
        /*0024*/ 	.byte	0x00, 0xf0, 0x21, 0x00


	//----- nvinfo : EIATTR_KPARAM_INFO
	.align		4
.L_23:
        /*0028*/ 	.byte	0x04, 0x17
        /*002a*/ 	.short	(.L_25 - .L_24)
.L_24:
        /*002c*/ 	.word	0x00000000
        /*0030*/ 	.short	0x0001
        /*0032*/ 	.short	0x0008
        /*0034*/ 	.byte	0x00, 0xf0, 0x21, 0x00


	//----- nvinfo : EIATTR_KPARAM_INFO
	.align		4
.L_25:
        /*0038*/ 	.byte	0x04, 0x17
        /*003a*/ 	.short	(.L_27 - .L_26)
.L_26:
        /*003c*/ 	.word	0x00000000
        /*0040*/ 	.short	0x0000
        /*0042*/ 	.short	0x0000
        /*0044*/ 	.byte	0x00, 0xf5, 0x21, 0x00


	//----- nvinfo : EIATTR_SPARSE_MMA_MASK
	.align		4
.L_27:
        /*0048*/ 	.byte	0x03, 0x50
        /*004a*/ 	.short	0x0000


	//----- nvinfo : EIATTR_MAXREG_COUNT
	.align		4
        /*004c*/ 	.byte	0x03, 0x1b
        /*004e*/ 	.short	0x00ff


	//----- nvinfo : EIATTR_MERCURY_ISA_VERSION
	.align		4
        /*0050*/ 	.byte	0x03, 0x5f
        /*0052*/ 	.short	0x0101


	//----- nvinfo : EIATTR_VRC_CTA_INIT_COUNT
	.align		4
        /*0054*/ 	.byte	0x02, 0x4a
	.zero		1
	.zero		1


	//----- nvinfo : EIATTR_EXIT_INSTR_OFFSETS
	.align		4
        /*0058*/ 	.byte	0x04, 0x1c
        /*005a*/ 	.short	(.L_29 - .L_28)


	//   ....[0]....
.L_28:
        /*005c*/ 	.word	0x00001250


	//----- nvinfo : EIATTR_CRS_STACK_SIZE
	.align		4
.L_29:
        /*0060*/ 	.byte	0x04, 0x1e
        /*0062*/ 	.short	(.L_31 - .L_30)
.L_30:
        /*0064*/ 	.word	0x00000000


	//----- nvinfo : EIATTR_CBANK_PARAM_SIZE
	.align		4
.L_31:
        /*0068*/ 	.byte	0x03, 0x19
        /*006a*/ 	.short	0x001c


	//----- nvinfo : EIATTR_PARAM_CBANK
	.align		4
        /*006c*/ 	.byte	0x04, 0x0a
        /*006e*/ 	.short	(.L_33 - .L_32)
	.align		4
.L_32:
        /*0070*/ 	.word	index@(.nv.constant0._Z10update_phiPdddi)
        /*0074*/ 	.short	0x0380
        /*0076*/ 	.short	0x001c


	//----- nvinfo : EIATTR_SW_WAR
	.align		4
.L_33:
        /*0078*/ 	.byte	0x04, 0x36
        /*007a*/ 	.short	(.L_35 - .L_34)
.L_34:
        /*007c*/ 	.word	0x00000008
.L_35:


//--------------------- .nv.info._Z11finiteD_gpuPdddi --------------------------
	.section	.nv.info._Z11finiteD_gpuPdddi,"",@"SHT_CUDA_INFO"
	.sectionflags	@""
	.align	4


	//----- nvinfo : EIATTR_CUDA_API_VERSION
	.align		4
        /*0000*/ 	.byte	0x04, 0x37
        /*0002*/ 	.short	(.L_37 - .L_36)
.L_36:
        /*0004*/ 	.word	0x00000082


	//----- nvinfo : EIATTR_KPARAM_INFO
	.align		4
.L_37:
        /*0008*/ 	.byte	0x04, 0x17
        /*000a*/ 	.short	(.L_39 - .L_38)
.L_38:
        /*000c*/ 	.word	0x00000000
        /*0010*/ 	.short	0x0003
        /*0012*/ 	.short	0x0018
        /*0014*/ 	.byte	0x00, 0xf0, 0x11, 0x00


	//----- nvinfo : EIATTR_KPARAM_INFO
	.align		4
.L_39:
        /*0018*/ 	.byte	0x04, 0x17
        /*001a*/ 	.short	(.L_41 - .L_40)
.L_40:
        /*001c*/ 	.word	0x00000000
        /*0020*/ 	.short	0x0002
        /*0022*/ 	.short	0x0010
        /*0024*/ 	.byte	0x00, 0xf0, 0x21, 0x00


	//----- nvinfo : EIATTR_KPARAM_INFO
	.align		4
.L_41:
        /*0028*/ 	.byte	0x04, 0x17
        /*002a*/ 	.short	(.L_43 - .L_42)
.L_42:
        /*002c*/ 	.word	0x00000000
        /*0030*/ 	.short	0x0001
        /*0032*/ 	.short	0x0008
        /*0034*/ 	.byte	0x00, 0xf0, 0x21, 0x00


	//----- nvinfo : EIATTR_KPARAM_INFO
	.align		4
.L_43:
        /*0038*/ 	.byte	0x04, 0x17
        /*003a*/ 	.short	(.L_45 - .L_44)
.L_44:
        /*003c*/ 	.word	0x00000000
        /*0040*/ 	.short	0x0000
        /*0042*/ 	.short	0x0000
        /*0044*/ 	.byte	0x00, 0xf5, 0x21, 0x00


	//----- nvinfo : EIATTR_SPARSE_MMA_MASK
	.align		4
.L_45:
        /*0048*/ 	.byte	0x03, 0x50
        /*004a*/ 	.short	0x0000


	//----- nvinfo : EIATTR_MAXREG_COUNT
	.align		4
        /*004c*/ 	.byte	0x03, 0x1b
        /*004e*/ 	.short	0x00ff


	//----- nvinfo : EIATTR_MERCURY_ISA_VERSION
	.align		4
        /*0050*/ 	.byte	0x03, 0x5f
        /*0052*/ 	.short	0x0101


	//----- nvinfo : EIATTR_VRC_CTA_INIT_COUNT
	.align		4
        /*0054*/ 	.byte	0x02, 0x4a
	.zero		1
	.zero		1


	//----- nvinfo : EIATTR_EXIT_INSTR_OFFSETS
	.align		4
        /*0058*/ 	.byte	0x04, 0x1c
        /*005a*/ 	.short	(.L_47 - .L_46)


	//   ....[0]....
.L_46:
        /*005c*/ 	.word	0x00000340


	//----- nvinfo : EIATTR_CRS_STACK_SIZE
	.align		4
.L_47:
        /*0060*/ 	.byte	0x04, 0x1e
        /*0062*/ 	.short	(.L_49 - .L_48)
.L_48:
        /*0064*/ 	.word	0x00000000


	//----- nvinfo : EIATTR_CBANK_PARAM_SIZE
	.align		4
.L_49:
        /*0068*/ 	.byte	0x03, 0x19
        /*006a*/ 	.short	0x001c


	//----- nvinfo : EIATTR_PARAM_CBANK
	.align		4
        /*006c*/ 	.byte	0x04, 0x0a
        /*006e*/ 	.short	(.L_51 - .L_50)
	.align		4
.L_50:
        /*0070*/ 	.word	index@(.nv.constant0._Z11finiteD_gpuPdddi)
        /*0074*/ 	.short	0x0380
        /*0076*/ 	.short	0x001c


	//----- nvinfo : EIATTR_SW_WAR
	.align		4
.L_51:
        /*0078*/ 	.byte	0x04, 0x36
        /*007a*/ 	.short	(.L_53 - .L_52)
.L_52:
        /*007c*/ 	.word	0x00000008
.L_53:


//--------------------- .nv.callgraph             --------------------------
	.section	.nv.callgraph,"",@"SHT_CUDA_CALLGRAPH"
	.align	4
	.sectionentsize	8
	.align		4
        /*0000*/ 	.word	0x00000000
	.align		4
        /*0004*/ 	.word	0xffffffff
	.align		4
        /*0008*/ 	.word	0x00000000
	.align		4
        /*000c*/ 	.word	0xfffffffe
	.align		4
        /*0010*/ 	.word	0x00000000
	.align		4
        /*0014*/ 	.word	0xfffffffd
	.align		4
        /*0018*/ 	.word	0x00000000
	.align		4
        /*001c*/ 	.word	0xfffffffc


//--------------------- .text._Z10update_phiPdddi --------------------------
	.section	.text._Z10update_phiPdddi,"ax",@progbits
	.align	128
        .global         _Z10update_phiPdddi
        .type           _Z10update_phiPdddi,@function
        .size           _Z10update_phiPdddi,(.L_x_34 - _Z10update_phiPdddi)
        .other          _Z10update_phiPdddi,@"STO_CUDA_ENTRY STV_DEFAULT"
_Z10update_phiPdddi:
.text._Z10update_phiPdddi:
[----:B------:R-:W-:Y:S01]  /*0000*/  LDC R1, c[0x0][0x37c] ;  /* 0x0000df00ff017b82 */ /* 0x000fe20000000800 */
[----:B------:R-:W0:Y:S07]  /*0010*/  S2R R17, SR_TID.X ;  /* 0x0000000000117919 */ /* 0x000e2e0000002100 */
[----:B------:R-:W1:Y:S01]  /*0020*/  S2UR UR12, SR_CTAID.X ;  /* 0x00000000000c79c3 */ /* 0x000e620000002500 */
[----:B------:R-:W2:Y:S01]  /*0030*/  LDCU UR14, c[0x0][0x360] ;  /* 0x00006c00ff0e77ac */ /* 0x000ea20008000800 */
[----:B------:R-:W2:Y:S06]  /*0040*/  LDCU UR5, c[0x0][0x370] ;  /* 0x00006e00ff0577ac */ /* 0x000eac0008000800 */
[----:B------:R-:W3:Y:S01]  /*0050*/  S2UR UR13, SR_CTAID.Y ;  /* 0x00000000000d79c3 */ /* 0x000ee20000002600 */
[----:B------:R-:W4:Y:S01]  /*0060*/  LDCU UR6, c[0x0][0x374] ;  /* 0x00006e80ff0677ac */ /* 0x000f220008000800 */
[----:B------:R-:W4:Y:S06]  /*0070*/  LDCU UR7, c[0x0][0x398] ;  /* 0x00007300ff0777ac */ /* 0x000f2c0008000800 */
[----:B------:R-:W4:Y:S01]  /*0080*/  LDC.64 R22, c[0x0][0x380] ;  /* 0x0000e000ff167b82 */ /* 0x000f220000000a00 */
[----:B------:R-:W4:Y:S01]  /*0090*/  LDCU.64 UR10, c[0x0][0x358] ;  /* 0x00006b00ff0a77ac */ /* 0x000f220008000a00 */
[----:B--2---:R-:W-:-:S02]  /*00a0*/  UIMAD UR4, UR14, UR5, URZ ;  /* 0x000000050e0472a4 */ /* 0x004fc4000f8e02ff */
[----:B-1----:R-:W-:-:S06]  /*00b0*/  UIMAD UR9, UR12, UR14, URZ ;  /* 0x0000000e0c0972a4 */ /* 0x002fcc000f8e02ff */
[----:B0-----:R-:W-:Y:S01]  /*00c0*/  VIADD R16, R17, UR9 ;  /* 0x0000000911107c36 */ /* 0x001fe20008000000 */
[----:B---3--:R-:W-:Y:S01]  /*00d0*/  UIMAD UR8, UR4, UR13, URZ ;  /* 0x0000000d040872a4 */ /* 0x008fe2000f8e02ff */
[----:B----4-:R-:W-:Y:S01]  /*00e0*/  IMAD.U32 R3, RZ, RZ, UR7 ;  /* 0x00000007ff037e24 */ /* 0x010fe2000f8e00ff */
[----:B------:R-:W-:-:S04]  /*00f0*/  UIMAD UR4, UR4, UR6, URZ ;  /* 0x00000006040472a4 */ /* 0x000fc8000f8e02ff */
[----:B------:R-:W-:-:S04]  /*0100*/  VIADD R0, R16, UR8 ;  /* 0x0000000810007c36 */ /* 0x000fc80008000000 */
[----:B------:R-:W-:-:S04]  /*0110*/  IMAD R0, R3, UR4, R0 ;  /* 0x0000000403007c24 */ /* 0x000fc8000f8e0200 */
[----:B------:R-:W-:-:S04]  /*0120*/  VIADD R3, R0, -UR4 ;  /* 0x8000000400037c36 */ /* 0x000fc80008000000 */
[----:B------:R-:W-:-:S05]  /*0130*/  IMAD.WIDE R22, R3, 0x8, R22 ;  /* 0x0000000803167825 */ /* 0x000fca00078e0216 */
[----:B------:R0:W5:Y:S01]  /*0140*/  LDG.E.64 R20, desc[UR10][R22.64] ;  /* 0x0000000a16147981 */ /* 0x000162000c1e1b00 */
[----:B------:R-:W-:Y:S01]  /*0150*/  ISETP.NE.AND P0, PT, R17, RZ, PT ;  /* 0x000000ff1100720c */ /* 0x000fe20003f05270 */
[----:B------:R-:W-:Y:S01]  /*0160*/  UMOV UR15, 0x9999999a ;  /* 0x9999999a000f7882 */ /* 0x000fe20000000000 */
[----:B------:R-:W-:Y:S01]  /*0170*/  BSSY.RECONVERGENT B0, `(.L_x_0) ;  /* 0x000001c000007945 */ /* 0x000fe20003800200 */
[----:B------:R-:W-:Y:S01]  /*0180*/  IMAD.MOV.U32 R3, RZ, RZ, 0x3fc99999 ;  /* 0x3fc99999ff037424 */ /* 0x000fe200078e00ff */
[----:B------:R-:W-:-:S09]  /*0190*/  CS2R R14, SRZ ;  /* 0x00000000000e7805 */ /* 0x000fd2000001ff00 */
[----:B0-----:R-:W-:Y:S05]  /*01a0*/  @!P0 BRA `(.L_x_1) ;  /* 0x0000000000608947 */ /* 0x001fea0003800000 */
[----:B------:R-:W2:Y:S01]  /*01b0*/  LDG.E.64 R10, desc[UR10][R22.64+-0x8] ;  /* 0xfffff80a160a7981 */ /* 0x000ea2000c1e1b00 */
[----:B------:R-:W0:Y:S01]  /*01c0*/  MUFU.RCP64H R7, 0.19999992847442626953 ;  /* 0x3fc9999900077908 */ /* 0x000e220000001800 */
[----:B------:R-:W-:Y:S02]  /*01d0*/  HFMA2 R5, -RZ, RZ, 1.9462890625, -0.0027332305908203125 ;  /* 0x3fc99999ff057431 */ /* 0x000fe400000001ff */
[----:B------:R-:W-:Y:S01]  /*01e0*/  IMAD.MOV.U32 R4, RZ, RZ, -0x66666666 ;  /* 0x9999999aff047424 */ /* 0x000fe200078e00ff */
[----:B------:R-:W-:Y:S01]  /*01f0*/  BSSY.RECONVERGENT B1, `(.L_x_1) ;  /* 0x0000013000017945 */ /* 0x000fe20003800200 */
[----:B------:R-:W-:-:S06]  /*0200*/  IMAD.MOV.U32 R6, RZ, RZ, 0x1 ;  /* 0x00000001ff067424 */ /* 0x000fcc00078e00ff */
[----:B0-----:R-:W-:-:S08]  /*0210*/  DFMA R8, R6, -R4, 1 ;  /* 0x3ff000000608742b */ /* 0x001fd00000000804 */
[----:B------:R-:W-:-:S08]  /*0220*/  DFMA R8, R8, R8, R8 ;  /* 0x000000080808722b */ /* 0x000fd00000000008 */
[----:B------:R-:W-:-:S08]  /*0230*/  DFMA R8, R6, R8, R6 ;  /* 0x000000080608722b */ /* 0x000fd00000000006 */
[----:B------:R-:W-:-:S08]  /*0240*/  DFMA R6, R8, -R4, 1 ;  /* 0x3ff000000806742b */ /* 0x000fd00000000804 */
[----:B------:R-:W-:Y:S02]  /*0250*/  DFMA R6, R8, R6, R8 ;  /* 0x000000060806722b */ /* 0x000fe40000000008 */
[----:B--2--5:R-:W-:-:S08]  /*0260*/  DADD R10, R20, -R10 ;  /* 0x00000000140a7229 */ /* 0x024fd0000000080a */
[----:B------:R-:W-:Y:S02]  /*0270*/  DMUL R14, R10, R6 ;  /* 0x000000060a0e7228 */ /* 0x000fe40000000000 */
[----:B------:R-:W-:-:S06]  /*0280*/  FSETP.GEU.AND P1, PT, |R11|, 6.5827683646048100446e-37, PT ;  /* 0x036000000b00780b */ /* 0x000fcc0003f2e200 */
[----:B------:R-:W-:-:S08]  /*0290*/  DFMA R4, R14, -R4, R10 ;  /* 0x800000040e04722b */ /* 0x000fd0000000000a */
[----:B------:R-:W-:-:S10]  /*02a0*/  DFMA R14, R6, R4, R14 ;  /* 0x00000004060e722b */ /* 0x000fd4000000000e */
[----:B------:R-:W-:-:S05]  /*02b0*/  FFMA R0, RZ, 1.5749999284744262695, R15 ;  /* 0x3fc99999ff007823 */ /* 0x000fca000000000f */
[----:B------:R-:W-:-:S13]  /*02c0*/  FSETP.GT.AND P0, PT, |R0|, 1.469367938527859385e-39, PT ;  /* 0x001000000000780b */ /* 0x000fda0003f04200 */
[----:B------:R-:W-:Y:S05]  /*02d0*/  @P0 BRA P1, `(.L_x_2) ;  /* 0x0000000000100947 */ /* 0x000fea0000800000 */
[----:B------:R-:W-:-:S07]  /*02e0*/  MOV R0, 0x300 ;  /* 0x0000030000007802 */ /* 0x000fce0000000f00 */
[----:B------:R-:W-:Y:S05]  /*02f0*/  CALL.REL.NOINC `($__internal_0_$__cuda_sm20_div_rn_f64_full) ;  /* 0x0000000c00d87944 */ /* 0x000fea0003c00000 */
[----:B------:R-:W-:Y:S02]  /*0300*/  IMAD.MOV.U32 R14, RZ, RZ, R28 ;  /* 0x000000ffff0e7224 */ /* 0x000fe400078e001c */
[----:B------:R-:W-:-:S07]  /*0310*/  IMAD.MOV.U32 R15, RZ, RZ, R29 ;  /* 0x000000ffff0f7224 */ /* 0x000fce00078e001d */
.L_x_2:
[----:B------:R-:W-:Y:S05]  /*0320*/  BSYNC.RECONVERGENT B1 ;  /* 0x0000000000017941 */ /* 0x000fea0003800200 */
.L_x_1:
[----:B------:R-:W-:Y:S05]  /*0330*/  BSYNC.RECONVERGENT B0 ;  /* 0x0000000000007941 */ /* 0x000fea0003800200 */
.L_x_0:
[----:B------:R-:W0:Y:S01]  /*0340*/  LDCU UR7, c[0x0][0x398] ;  /* 0x00007300ff0777ac */ /* 0x000e220008000800 */
[----:B------:R-:W-:Y:S01]  /*0350*/  BSSY.RECONVERGENT B0, `(.L_x_3) ;  /* 0x0000020000007945 */ /* 0x000fe20003800200 */
[----:B------:R-:W-:Y:S01]  /*0360*/  CS2R R4, SRZ ;  /* 0x0000000000047805 */ /* 0x000fe2000001ff00 */
[----:B------:R-:W-:Y:S02]  /*0370*/  UIADD3 UR4, UPT, UPT, UR14, -0x1, URZ ;  /* 0xffffffff0e047890 */ /* 0x000fe4000fffe0ff */
[----:B------:R-:W-:-:S04]  /*0380*/  UIMAD UR16, UR14, UR5, URZ ;  /* 0x000000050e1072a4 */ /* 0x000fc8000f8e02ff */
[----:B------:R-:W-:Y:S01]  /*0390*/  ISETP.GE.U32.AND P0, PT, R17, UR4, PT ;  /* 0x0000000411007c0c */ /* 0x000fe2000bf06070 */
[----:B------:R-:W-:-:S04]  /*03a0*/  UIMAD UR17, UR16, UR6, URZ ;  /* 0x00000006101172a4 */ /* 0x000fc8000f8e02ff */
[----:B0-----:R-:W-:-:S08]  /*03b0*/  UIMAD UR7, UR17, UR7, -UR17 ;  /* 0x00000007110772a4 */ /* 0x001fd0000f8e0a11 */
[----:B------:R-:W-:Y:S05]  /*03c0*/  @P0 BRA `(.L_x_4) ;  /* 0x0000000000600947 */ /* 0x000fea0003800000 */
[----:B------:R-:W2:Y:S01]  /*03d0*/  LDG.E.64 R10, desc[UR10][R22.64+0x8] ;  /* 0x0000080a160a7981 */ /* 0x000ea2000c1e1b00 */
[----:B------:R-:W0:Y:S01]  /*03e0*/  MUFU.RCP64H R7, 0.19999992847442626953 ;  /* 0x3fc9999900077908 */ /* 0x000e220000001800 */
[----:B------:R-:W-:Y:S01]  /*03f0*/  IMAD.MOV.U32 R4, RZ, RZ, -0x66666666 ;  /* 0x9999999aff047424 */ /* 0x000fe200078e00ff */
[----:B------:R-:W-:Y:S01]  /*0400*/  BSSY.RECONVERGENT B1, `(.L_x_4) ;  /* 0x0000014000017945 */ /* 0x000fe20003800200 */
[----:B------:R-:W-:Y:S02]  /*0410*/  IMAD.MOV.U32 R5, RZ, RZ, 0x3fc99999 ;  /* 0x3fc99999ff057424 */ /* 0x000fe400078e00ff */
[----:B------:R-:W-:-:S06]  /*0420*/  IMAD.MOV.U32 R6, RZ, RZ, 0x1 ;  /* 0x00000001ff067424 */ /* 0x000fcc00078e00ff */
[----:B0-----:R-:W-:-:S08]  /*0430*/  DFMA R8, R6, -R4, 1 ;  /* 0x3ff000000608742b */ /* 0x001fd00000000804 */
[----:B------:R-:W-:-:S08]  /*0440*/  DFMA R8, R8, R8, R8 ;  /* 0x000000080808722b */ /* 0x000fd00000000008 */
[----:B------:R-:W-:-:S08]  /*0450*/  DFMA R8, R6, R8, R6 ;  /* 0x000000080608722b */ /* 0x000fd00000000006 */
[----:B------:R-:W-:-:S08]  /*0460*/  DFMA R6, R8, -R4, 1 ;  /* 0x3ff000000806742b */ /* 0x000fd00000000804 */
[----:B------:R-:W-:Y:S02]  /*0470*/  DFMA R8, R8, R6, R8 ;  /* 0x000000060808722b */ /* 0x000fe40000000008 */
[----:B--2--5:R-:W-:-:S08]  /*0480*/  DADD R10, -R20, R10 ;  /* 0x00000000140a7229 */ /* 0x024fd0000000010a */
        /* <DEDUP_REMOVED lines=9> */
[----:B------:R-:W-:Y:S01]  /*0520*/  MOV R4, R28 ;  /* 0x0000001c00047202 */ /* 0x000fe20000000f00 */
[----:B------:R-:W-:-:S07]  /*0530*/  IMAD.MOV.U32 R5, RZ, RZ, R29 ;  /* 0x000000ffff057224 */ /* 0x000fce00078e001d */
.L_x_5:
[----:B------:R-:W-:Y:S05]  /*0540*/  BSYNC.RECONVERGENT B1 ;  /* 0x0000000000017941 */ /* 0x000fea0003800200 */
.L_x_4:
[----:B------:R-:W-:Y:S05]  /*0550*/  BSYNC.RECONVERGENT B0 ;  /* 0x0000000000007941 */ /* 0x000fea0003800200 */
.L_x_3:
[----:B------:R-:W-:Y:S01]  /*0560*/  DSETP.MIN.AND P2, P3, RZ, R4, PT ;  /* 0x00000004ff00722a */ /* 0x000fe20003b40000 */
[----:B------:R-:W-:Y:S01]  /*0570*/  IMAD.MOV.U32 R9, RZ, RZ, R5 ;  /* 0x000000ffff097224 */ /* 0x000fe200078e0005 */
[----:B------:R-:W-:Y:S01]  /*0580*/  DSETP.MAX.AND P0, P1, RZ, R14, PT ;  /* 0x0000000eff00722a */ /* 0x000fe2000390f000 */
[----:B------:R-:W-:Y:S01]  /*0590*/  IMAD.MOV.U32 R0, RZ, RZ, RZ ;  /* 0x000000ffff007224 */ /* 0x000fe200078e00ff */
[----:B------:R-:W-:Y:S01]  /*05a0*/  MOV R18, RZ ;  /* 0x000000ff00127202 */ /* 0x000fe20000000f00 */
[----:B------:R-:W-:Y:S01]  /*05b0*/  IMAD.MOV.U32 R7, RZ, RZ, R4 ;  /* 0x000000ffff077224 */ /* 0x000fe200078e0004 */
[----:B------:R-:W-:Y:S01]  /*05c0*/  UISETP.NE.AND UP0, UPT, UR12, URZ, UPT ;  /* 0x000000ff0c00728c */ /* 0x000fe2000bf05270 */
[----:B------:R-:W-:Y:S01]  /*05d0*/  IMAD.MOV.U32 R4, RZ, RZ, RZ ;  /* 0x000000ffff047224 */ /* 0x000fe200078e00ff */
[----:B------:R-:W-:Y:S01]  /*05e0*/  FSEL R11, R0, R9, P2 ;  /* 0x00000009000b7208 */ /* 0x000fe20001000000 */
[----:B------:R-:W-:-:S03]  /*05f0*/  IMAD.MOV.U32 R19, RZ, RZ, R14 ;  /* 0x000000ffff137224 */ /* 0x000fc600078e000e */
[----:B------:R-:W-:Y:S02]  /*0600*/  SEL R4, R4, R7, P2 ;  /* 0x0000000704047207 */ /* 0x000fe40001000000 */
[----:B------:R-:W-:Y:S02]  /*0610*/  @P3 LOP3.LUT R11, R9, 0x80000, RZ, 0xfc, !PT ;  /* 0x00080000090b3812 */ /* 0x000fe400078efcff */
[----:B------:R-:W-:Y:S02]  /*0620*/  SEL R18, R18, R19, P0 ;  /* 0x0000001312127207 */ /* 0x000fe40000000000 */
[----:B------:R-:W-:Y:S01]  /*0630*/  FSEL R19, R0, R15, P0 ;  /* 0x0000000f00137208 */ /* 0x000fe20000000000 */
[----:B------:R-:W-:Y:S01]  /*0640*/  IMAD.MOV.U32 R5, RZ, RZ, R11 ;  /* 0x000000ffff057224 */ /* 0x000fe200078e000b */
[----:B------:R-:W-:Y:S01]  /*0650*/  @P1 LOP3.LUT R19, R15, 0x80000, RZ, 0xfc, !PT ;  /* 0x000800000f131812 */ /* 0x000fe200078efcff */
[----:B------:R-:W-:Y:S01]  /*0660*/  IMAD.U32 R0, RZ, RZ, UR14 ;  /* 0x0000000eff007e24 */ /* 0x000fe2000f8e00ff */
[----:B------:R-:W-:-:S03]  /*0670*/  CS2R R14, SRZ ;  /* 0x00000000000e7805 */ /* 0x000fc6000001ff00 */
[----:B------:R-:W-:Y:S01]  /*0680*/  DMUL R4, R4, R4 ;  /* 0x0000000404047228 */ /* 0x000fe20000000000 */
[----:B------:R-:W-:Y:S01]  /*0690*/  IADD3 R17, PT, PT, R17, UR9, -R0 ;  /* 0x0000000911117c10 */ /* 0x000fe2000fffe800 */
[----:B------:R-:W-:-:S05]  /*06a0*/  IMAD.U32 R0, RZ, RZ, UR8 ;  /* 0x00000008ff007e24 */ /* 0x000fca000f8e00ff */
[----:B------:R-:W-:Y:S01]  /*06b0*/  IADD3 R17, PT, PT, R17, UR7, R0 ;  /* 0x0000000711117c10 */ /* 0x000fe2000fffe000 */
[----:B------:R-:W-:Y:S01]  /*06c0*/  DFMA R18, R18, R18, R4 ;  /* 0x000000121212722b */ /* 0x000fe20000000004 */
[----:B------:R-:W-:Y:S10]  /*06d0*/  BRA.U !UP0, `(.L_x_6) ;  /* 0x0000000108687547 */ /* 0x000ff4000b800000 */
[----:B------:R-:W0:Y:S02]  /*06e0*/  LDC.64 R6, c[0x0][0x380] ;  /* 0x0000e000ff067b82 */ /* 0x000e240000000a00 */
[----:B0-----:R-:W-:-:S06]  /*06f0*/  IMAD.WIDE R6, R17, 0x8, R6 ;  /* 0x0000000811067825 */ /* 0x001fcc00078e0206 */
        /* <DEDUP_REMOVED lines=23> */
.L_x_7:
[----:B------:R-:W-:Y:S05]  /*0870*/  BSYNC.RECONVERGENT B0 ;  /* 0x0000000000007941 */ /* 0x000fea0003800200 */
.L_x_6:
[----:B------:R-:W-:Y:S01]  /*0880*/  UIADD3 UR4, UPT, UPT, UR5, -0x1, URZ ;  /* 0xffffffff05047890 */ /* 0x000fe2000fffe0ff */
[----:B------:R-:W-:-:S03]  /*0890*/  CS2R R4, SRZ ;  /* 0x0000000000047805 */ /* 0x000fc6000001ff00 */
[----:B------:R-:W-:-:S09]  /*08a0*/  UISETP.GE.U32.AND UP0, UPT, UR12, UR4, UPT ;  /* 0x000000040c00728c */ /* 0x000fd2000bf06070 */
[----:B------:R-:W-:Y:S05]  /*08b0*/  BRA.U UP0, `(.L_x_8) ;  /* 0x00000001006c7547 */ /* 0x000fea000b800000 */
[----:B------:R-:W-:-:S05]  /*08c0*/  IMAD.U32 R9, RZ, RZ, UR14 ;  /* 0x0000000eff097e24 */ /* 0x000fca000f8e00ff */
[----:B------:R-:W-:-:S05]  /*08d0*/  LEA R8, P0, R9, R22, 0x3 ;  /* 0x0000001609087211 */ /* 0x000fca00078018ff */
[----:B------:R-:W-:-:S05]  /*08e0*/  IMAD.X R9, RZ, RZ, R23, P0 ;  /* 0x000000ffff097224 */ /* 0x000fca00000e0617 */
        /* <DEDUP_REMOVED lines=23> */
.L_x_9:
[----:B------:R-:W-:Y:S05]  /*0a60*/  BSYNC.RECONVERGENT B0 ;  /* 0x0000000000007941 */ /* 0x000fea0003800200 */
.L_x_8:
[----:B------:R-:W-:Y:S01]  /*0a70*/  DSETP.MIN.AND P2, P3, RZ, R4, PT ;  /* 0x00000004ff00722a */ /* 0x000fe20003b40000 */
[----:B------:R-:W-:Y:S01]  /*0a80*/  IMAD.MOV.U32 R0, RZ, RZ, RZ ;  /* 0x000000ffff007224 */ /* 0x000fe200078e00ff */
[----:B------:R-:W-:Y:S01]  /*0a90*/  DSETP.MAX.AND P0, P1, RZ, R14, PT ;  /* 0x0000000eff00722a */ /* 0x000fe2000390f000 */
[----:B------:R-:W-:Y:S01]  /*0aa0*/  IMAD.MOV.U32 R7, RZ, RZ, R4 ;  /* 0x000000ffff077224 */ /* 0x000fe200078e0004 */
[----:B------:R-:W-:Y:S01]  /*0ab0*/  UIADD3 UR4, UPT, UPT, UR13, -0x1, URZ ;  /* 0xffffffff0d047890 */ /* 0x000fe2000fffe0ff */
[----:B------:R-:W-:Y:S01]  /*0ac0*/  IMAD.MOV.U32 R4, RZ, RZ, RZ ;  /* 0x000000ffff047224 */ /* 0x000fe200078e00ff */
[----:B------:R-:W-:Y:S01]  /*0ad0*/  FSEL R17, R0, R5, P2 ;  /* 0x0000000500117208 */ /* 0x000fe20001000000 */
[----:B------:R-:W-:Y:S01]  /*0ae0*/  IMAD.MOV.U32 R2, RZ, RZ, RZ ;  /* 0x000000ffff027224 */ /* 0x000fe200078e00ff */
[----:B------:R-:W-:Y:S01]  /*0af0*/  UISETP.NE.AND UP0, UPT, UR13, URZ, UPT ;  /* 0x000000ff0d00728c */ /* 0x000fe2000bf05270 */
[----:B------:R-:W-:Y:S01]  /*0b00*/  IMAD.MOV.U32 R11, RZ, RZ, R14 ;  /* 0x000000ffff0b7224 */ /* 0x000fe200078e000e */
[----:B------:R-:W-:-:S02]  /*0b10*/  SEL R4, R4, R7, P2 ;  /* 0x0000000704047207 */ /* 0x000fc40001000000 */
[----:B------:R-:W-:Y:S02]  /*0b20*/  FSEL R13, R2, R15, P0 ;  /* 0x0000000f020d7208 */ /* 0x000fe40000000000 */
[----:B------:R-:W-:Y:S02]  /*0b30*/  @P3 LOP3.LUT R17, R5, 0x80000, RZ, 0xfc, !PT ;  /* 0x0008000005113812 */ /* 0x000fe400078efcff */
[----:B------:R-:W-:Y:S02]  /*0b40*/  @P1 LOP3.LUT R13, R15, 0x80000, RZ, 0xfc, !PT ;  /* 0x000800000f0d1812 */ /* 0x000fe400078efcff */
[----:B------:R-:W-:Y:S02]  /*0b50*/  CS2R R14, SRZ ;  /* 0x00000000000e7805 */ /* 0x000fe4000001ff00 */
[----:B------:R-:W-:Y:S01]  /*0b60*/  MOV R9, UR4 ;  /* 0x0000000400097c02 */ /* 0x000fe20008000f00 */
[----:B------:R-:W-:-:S06]  /*0b70*/  IMAD.MOV.U32 R5, RZ, RZ, R17 ;  /* 0x000000ffff057224 */ /* 0x000fcc00078e0011 */
[----:B------:R-:W-:Y:S01]  /*0b80*/  DMUL R6, R4, R4 ;  /* 0x0000000404067228 */ /* 0x000fe20000000000 */
[----:B------:R-:W-:Y:S01]  /*0b90*/  SEL R4, R0, R11, P0 ;  /* 0x0000000b00047207 */ /* 0x000fe20000000000 */
[----:B------:R-:W-:Y:S02]  /*0ba0*/  IMAD.MOV.U32 R5, RZ, RZ, R13 ;  /* 0x000000ffff057224 */ /* 0x000fe400078e000d */
[----:B------:R-:W-:-:S04]  /*0bb0*/  IMAD R0, R9, UR16, R16 ;  /* 0x0000001009007c24 */ /* 0x000fc8000f8e0210 */
[----:B------:R-:W-:Y:S01]  /*0bc0*/  DFMA R16, R4, R4, R6 ;  /* 0x000000040410722b */ /* 0x000fe20000000006 */
[----:B------:R-:W-:Y:S01]  /*0bd0*/  VIADD R5, R0, UR7 ;  /* 0x0000000700057c36 */ /* 0x000fe20008000000 */
[----:B------:R-:W-:Y:S09]  /*0be0*/  BRA.U !UP0, `(.L_x_10) ;  /* 0x0000000108687547 */ /* 0x000ff2000b800000 */
        /* <DEDUP_REMOVED lines=25> */
.L_x_11:
[----:B------:R-:W-:Y:S05]  /*0d80*/  BSYNC.RECONVERGENT B0 ;  /* 0x0000000000007941 */ /* 0x000fea0003800200 */
.L_x_10:
[----:B------:R-:W-:Y:S01]  /*0d90*/  UIADD3 UR4, UPT, UPT, UR6, -0x1, URZ ;  /* 0xffffffff06047890 */ /* 0x000fe2000fffe0ff */
[----:B------:R-:W-:-:S03]  /*0da0*/  CS2R R4, SRZ ;  /* 0x0000000000047805 */ /* 0x000fc6000001ff00 */
[----:B------:R-:W-:-:S09]  /*0db0*/  UISETP.GE.U32.AND UP0, UPT, UR13, UR4, UPT ;  /* 0x000000040d00728c */ /* 0x000fd2000bf06070 */
[----:B------:R-:W-:Y:S05]  /*0dc0*/  BRA.U UP0, `(.L_x_12) ;  /* 0x0000000100687547 */ /* 0x000fea000b800000 */
[----:B------:R-:W-:-:S04]  /*0dd0*/  IMAD.U32 R7, RZ, RZ, UR16 ;  /* 0x00000010ff077e24 */ /* 0x000fc8000f8e00ff */
[----:B------:R-:W-:-:S06]  /*0de0*/  IMAD.WIDE R6, R7, 0x8, R22 ;  /* 0x0000000807067825 */ /* 0x000fcc00078e0216 */
        /* <DEDUP_REMOVED lines=21> */
[----:B------:R-:W-:Y:S01]  /*0f40*/  IMAD.MOV.U32 R4, RZ, RZ, R28 ;  /* 0x000000ffff047224 */ /* 0x000fe200078e001c */
[----:B------:R-:W-:-:S07]  /*0f50*/  MOV R5, R29 ;  /* 0x0000001d00057202 */ /* 0x000fce0000000f00 */
.L_x_13:
[----:B------:R-:W-:Y:S05]  /*0f60*/  BSYNC.RECONVERGENT B0 ;  /* 0x0000000000007941 */ /* 0x000fea0003800200 */
.L_x_12:
[----:B------:R-:W-:Y:S01]  /*0f70*/  DSETP.MIN.AND P2, P3, RZ, R4, PT ;  /* 0x00000004ff00722a */ /* 0x000fe20003b40000 */
[----:B------:R-:W-:Y:S01]  /*0f80*/  IMAD.MOV.U32 R3, RZ, RZ, R5 ;  /* 0x000000ffff037224 */ /* 0x000fe200078e0005 */
[----:B------:R-:W-:Y:S01]  /*0f90*/  DSETP.MAX.AND P0, P1, RZ, R14, PT ;  /* 0x0000000eff00722a */ /* 0x000fe2000390f000 */
[----:B------:R-:W-:Y:S01]  /*0fa0*/  IMAD.MOV.U32 R0, RZ, RZ, RZ ;  /* 0x000000ffff007224 */ /* 0x000fe200078e00ff */
[----:B------:R-:W-:Y:S01]  /*0fb0*/  DADD R16, R18, R16 ;  /* 0x0000000012107229 */ /* 0x000fe20000000010 */
[----:B------:R-:W-:Y:S01]  /*0fc0*/  IMAD.MOV.U32 R2, RZ, RZ, RZ ;  /* 0x000000ffff027224 */ /* 0x000fe200078e00ff */
[----:B------:R-:W-:Y:S01]  /*0fd0*/  BSSY.RECONVERGENT B0, `(.L_x_14) ;  /* 0x0000020000007945 */ /* 0x000fe20003800200 */
[----:B------:R-:W-:Y:S01]  /*0fe0*/  IMAD.MOV.U32 R7, RZ, RZ, R14 ;  /* 0x000000ffff077224 */ /* 0x000fe200078e000e */
[----:B------:R-:W-:Y:S01]  /*0ff0*/  FSEL R11, R0, R3, P2 ;  /* 0x00000003000b7208 */ /* 0x000fe20001000000 */
[----:B------:R-:W-:Y:S01]  /*1000*/  IMAD.MOV.U32 R8, RZ, RZ, 0x0 ;  /* 0x00000000ff087424 */ /* 0x000fe200078e00ff */
[----:B------:R-:W-:-:S04]  /*1010*/  SEL R2, R2, R4, P2 ;  /* 0x0000000402027207 */ /* 0x000fc80001000000 */
[----:B------:R-:W-:Y:S01]  /*1020*/  @P3 LOP3.LUT R11, R3, 0x80000, RZ, 0xfc, !PT ;  /* 0x00080000030b3812 */ /* 0x000fe200078efcff */
[----:B------:R-:W-:-:S05]  /*1030*/  IMAD.MOV.U32 R3, RZ, RZ, RZ ;  /* 0x000000ffff037224 */ /* 0x000fca00078e00ff */
[----:B------:R-:W-:Y:S01]  /*1040*/  FSEL R9, R3, R15, P0 ;  /* 0x0000000f03097208 */ /* 0x000fe20000000000 */
[----:B------:R-:W-:Y:S01]  /*1050*/  IMAD.MOV.U32 R3, RZ, RZ, R11 ;  /* 0x000000ffff037224 */ /* 0x000fe200078e000b */
[----:B------:R-:W-:-:S05]  /*1060*/  @P1 LOP3.LUT R9, R15, 0x80000, RZ, 0xfc, !PT ;  /* 0x000800000f091812 */ /* 0x000fca00078efcff */
[----:B------:R-:W-:Y:S01]  /*1070*/  DMUL R4, R2, R2 ;  /* 0x0000000202047228 */ /* 0x000fe20000000000 */
[----:B------:R-:W-:Y:S02]  /*1080*/  SEL R2, R0, R7, P0 ;  /* 0x0000000700027207 */ /* 0x000fe40000000000 */
[----:B------:R-:W-:Y:S01]  /*1090*/  MOV R3, R9 ;  /* 0x0000000900037202 */ /* 0x000fe20000000f00 */
[----:B------:R-:W-:-:S05]  /*10a0*/  IMAD.MOV.U32 R9, RZ, RZ, 0x3fd80000 ;  /* 0x3fd80000ff097424 */ /* 0x000fca00078e00ff */
[----:B------:R-:W-:-:S08]  /*10b0*/  DFMA R4, R2, R2, R4 ;  /* 0x000000020204722b */ /* 0x000fd00000000004 */
[----:B------:R-:W-:-:S06]  /*10c0*/  DADD R4, R4, R16 ;  /* 0x0000000004047229 */ /* 0x000fcc0000000010 */
[----:B------:R-:W0:Y:S04]  /*10d0*/  MUFU.RSQ64H R3, R5 ;  /* 0x0000000500037308 */ /* 0x000e280000001c00 */
[----:B------:R-:W-:-:S05]  /*10e0*/  VIADD R2, R5, 0xfcb00000 ;  /* 0xfcb0000005027836 */ /* 0x000fca0000000000 */
[----:B------:R-:W-:Y:S01]  /*10f0*/  ISETP.GE.U32.AND P0, PT, R2, 0x7ca00000, PT ;  /* 0x7ca000000200780c */ /* 0x000fe20003f06070 */
[----:B0-----:R-:W-:-:S08]  /*1100*/  DMUL R6, R2, R2 ;  /* 0x0000000202067228 */ /* 0x001fd00000000000 */
[----:B------:R-:W-:-:S08]  /*1110*/  DFMA R6, R4, -R6, 1 ;  /* 0x3ff000000406742b */ /* 0x000fd00000000806 */
[----:B------:R-:W-:Y:S02]  /*1120*/  DFMA R8, R6, R8, 0.5 ;  /* 0x3fe000000608742b */ /* 0x000fe40000000008 */
[----:B------:R-:W-:-:S08]  /*1130*/  DMUL R6, R2, R6 ;  /* 0x0000000602067228 */ /* 0x000fd00000000000 */
[----:B------:R-:W-:-:S08]  /*1140*/  DFMA R10, R8, R6, R2 ;  /* 0x00000006080a722b */ /* 0x000fd00000000002 */
[----:B------:R-:W-:Y:S02]  /*1150*/  DMUL R12, R4, R10 ;  /* 0x0000000a040c7228 */ /* 0x000fe40000000000 */
[----:B------:R-:W-:Y:S02]  /*1160*/  VIADD R9, R11, 0xfff00000 ;  /* 0xfff000000b097836 */ /* 0x000fe40000000000 */
[----:B------:R-:W-:-:S04]  /*1170*/  IMAD.MOV.U32 R8, RZ, RZ, R10 ;  /* 0x000000ffff087224 */ /* 0x000fc800078e000a */
[----:B------:R-:W-:-:S08]  /*1180*/  DFMA R14, R12, -R12, R4 ;  /* 0x8000000c0c0e722b */ /* 0x000fd00000000004 */
[----:B------:R-:W-:Y:S01]  /*1190*/  DFMA R6, R14, R8, R12 ;  /* 0x000000080e06722b */ /* 0x000fe2000000000c */
[----:B------:R-:W-:Y:S10]  /*11a0*/  @!P0 BRA `(.L_x_15) ;  /* 0x0000000000088947 */ /* 0x000ff40003800000 */
[----:B------:R-:W-:-:S07]  /*11b0*/  MOV R0, 0x11d0 ;  /* 0x000011d000007802 */ /* 0x000fce0000000f00 */
[----:B-----5:R-:W-:Y:S05]  /*11c0*/  CALL.REL.NOINC `($__internal_1_$__cuda_sm20_dsqrt_rn_f64_mediumpath_v1) ;  /* 0x00000004009c7944 */ /* 0x020fea0003c00000 */
.L_x_15:
[----:B------:R-:W-:Y:S05]  /*11d0*/  BSYNC.RECONVERGENT B0 ;  /* 0x0000000000007941 */ /* 0x000fea0003800200 */
.L_x_14:
[----:B------:R-:W0:Y:S01]  /*11e0*/  LDCU.64 UR4, c[0x0][0x390] ;  /* 0x00007200ff0477ac */ /* 0x000e220008000a00 */
[----:B------:R-:W-:Y:S01]  /*11f0*/  IMAD.U32 R3, RZ, RZ, UR17 ;  /* 0x00000011ff037e24 */ /* 0x000fe2000f8e00ff */
[----:B------:R-:W1:Y:S03]  /*1200*/  LDCU.64 UR6, c[0x0][0x388] ;  /* 0x00007100ff0677ac */ /* 0x000e660008000a00 */
[----:B------:R-:W-:Y:S01]  /*1210*/  IMAD.WIDE R22, R3, 0x8, R22 ;  /* 0x0000000803167825 */ /* 0x000fe200078e0216 */
[----:B0-----:R-:W-:-:S08]  /*1220*/  DMUL R6, R6, UR4 ;  /* 0x0000000406067c28 */ /* 0x001fd00008000000 */
[----:B-1---5:R-:W-:-:S07]  /*1230*/  DFMA R6, -R6, UR6, R20 ;  /* 0x0000000606067c2b */ /* 0x022fce0008000114 */
[----:B------:R-:W-:Y:S01]  /*1240*/  STG.E.64 desc[UR10][R22.64], R6 ;  /* 0x0000000616007986 */ /* 0x000fe2000c101b0a */
[----:B------:R-:W-:Y:S05]  /*1250*/  EXIT ;  /* 0x000000000000794d */ /* 0x000fea0003800000 */
        .weak           $__internal_0_$__cuda_sm20_div_rn_f64_full
        .type           $__internal_0_$__cuda_sm20_div_rn_f64_full,@function
        .size           $__internal_0_$__cuda_sm20_div_rn_f64_full,($__internal_1_$__cuda_sm20_dsqrt_rn_f64_mediumpath_v1 - $__internal_0_$__cuda_sm20_div_rn_f64_full)
$__internal_0_$__cuda_sm20_div_rn_f64_full:
[C---:B------:R-:W-:Y:S01]  /*1260*/  FSETP.GEU.AND P0, PT, |R3|.reuse, 1.469367938527859385e-39, PT ;  /* 0x001000000300780b */ /* 0x040fe20003f0e200 */
[----:B------:R-:W-:Y:S01]  /*1270*/  IMAD.U32 R2, RZ, RZ, UR15 ;  /* 0x0000000fff027e24 */ /* 0x000fe2000f8e00ff */
[----:B------:R-:W-:Y:S01]  /*1280*/  LOP3.LUT R4, R3, 0x800fffff, RZ, 0xc0, !PT ;  /* 0x800fffff03047812 */ /* 0x000fe200078ec0ff */
[----:B------:R-:W-:Y:S01]  /*1290*/  IMAD.MOV.U32 R8, RZ, RZ, 0x1 ;  /* 0x00000001ff087424 */ /* 0x000fe200078e00ff */
[----:B------:R-:W-:Y:S01]  /*12a0*/  MOV R12, UR15 ;  /* 0x0000000f000c7c02 */ /* 0x000fe20008000f00 */
[----:B------:R-:W-:Y:S01]  /*12b0*/  BSSY.RECONVERGENT B2, `(.L_x_16) ;  /* 0x0000055000027945 */ /* 0x000fe20003800200 */
[----:B------:R-:W-:Y:S01]  /*12c0*/  LOP3.LUT R13, R4, 0x3ff00000, RZ, 0xfc, !PT ;  /* 0x3ff00000040d7812 */ /* 0x000fe200078efcff */
[----:B------:R-:W-:Y:S01]  /*12d0*/  IMAD.MOV.U32 R4, RZ, RZ, 0x1ca00000 ;  /* 0x1ca00000ff047424 */ /* 0x000fe200078e00ff */
[----:B------:R-:W-:Y:S02]  /*12e0*/  FSETP.GEU.AND P2, PT, |R11|, 1.469367938527859385e-39, PT ;  /* 0x001000000b00780b */ /* 0x000fe40003f4e200 */
[----:B------:R-:W-:-:S03]  /*12f0*/  LOP3.LUT R26, R3, 0x7ff00000, RZ, 0xc0, !PT ;  /* 0x7ff00000031a7812 */ /* 0x000fc600078ec0ff */
[----:B------:R-:W-:Y:S01]  /*1300*/  @!P0 DMUL R12, R2, 8.98846567431157953865e+307 ;  /* 0x7fe00000020c8828 */ /* 0x000fe20000000000 */
[----:B------:R-:W-:-:S05]  /*1310*/  LOP3.LUT R2, R11, 0x7ff00000, RZ, 0xc0, !PT ;  /* 0x7ff000000b027812 */ /* 0x000fca00078ec0ff */
[----:B------:R-:W0:Y:S01]  /*1320*/  MUFU.RCP64H R9, R13 ;  /* 0x0000000d00097308 */ /* 0x000e220000001800 */
[C---:B------:R-:W-:Y:S01]  /*1330*/  ISETP.GE.U32.AND P1, PT, R2.reuse, R26, PT ;  /* 0x0000001a0200720c */ /* 0x040fe20003f26070 */
[----:B------:R-:W-:Y:S01]  /*1340*/  @!P2 IMAD.MOV.U32 R24, RZ, RZ, RZ ;  /* 0x000000ffff18a224 */ /* 0x000fe200078e00ff */
[----:B------:R-:W-:Y:S02]  /*1350*/  @!P2 LOP3.LUT R5, R3, 0x7ff00000, RZ, 0xc0, !PT ;  /* 0x7ff000000305a812 */ /* 0x000fe400078ec0ff */
[----:B------:R-:W-:Y:S02]  /*1360*/  @!P0 LOP3.LUT R26, R13, 0x7ff00000, RZ, 0xc0, !PT ;  /* 0x7ff000000d1a8812 */ /* 0x000fe400078ec0ff */
[----:B------:R-:W-:-:S04]  /*1370*/  @!P2 ISETP.GE.U32.AND P3, PT, R2, R5, PT ;  /* 0x000000050200a20c */ /* 0x000fc80003f66070 */
[----:B------:R-:W-:-:S04]  /*1380*/  @!P2 SEL R5, R4, 0x63400000, !P3 ;  /* 0x634000000405a807 */ /* 0x000fc80005800000 */
[----:B------:R-:W-:Y:S01]  /*1390*/  @!P2 LOP3.LUT R5, R5, 0x80000000, R11, 0xf8, !PT ;  /* 0x800000000505a812 */ /* 0x000fe200078ef80b */
[----:B0-----:R-:W-:-:S03]  /*13a0*/  DFMA R6, R8, -R12, 1 ;  /* 0x3ff000000806742b */ /* 0x001fc6000000080c */
[----:B------:R-:W-:Y:S02]  /*13b0*/  @!P2 LOP3.LUT R25, R5, 0x100000, RZ, 0xfc, !PT ;  /* 0x001000000519a812 */ /* 0x000fe400078efcff */
[----:B------:R-:W-:-:S03]  /*13c0*/  MOV R5, R2 ;  /* 0x0000000200057202 */ /* 0x000fc60000000f00 */
[----:B------:R-:W-:-:S08]  /*13d0*/  DFMA R6, R6, R6, R6 ;  /* 0x000000060606722b */ /* 0x000fd00000000006 */
[----:B------:R-:W-:Y:S01]  /*13e0*/  DFMA R6, R8, R6, R8 ;  /* 0x000000060806722b */ /* 0x000fe20000000008 */
[----:B------:R-:W-:Y:S01]  /*13f0*/  SEL R9, R4, 0x63400000, !P1 ;  /* 0x6340000004097807 */ /* 0x000fe20004800000 */
[----:B------:R-:W-:-:S03]  /*1400*/  IMAD.MOV.U32 R8, RZ, RZ, R10 ;  /* 0x000000ffff087224 */ /* 0x000fc600078e000a */
[----:B------:R-:W-:-:S03]  /*1410*/  LOP3.LUT R9, R9, 0x800fffff, R11, 0xf8, !PT ;  /* 0x800fffff09097812 */ /* 0x000fc600078ef80b */
[----:B------:R-:W-:-:S03]  /*1420*/  DFMA R28, R6, -R12, 1 ;  /* 0x3ff00000061c742b */ /* 0x000fc6000000080c */
[----:B------:R-:W-:-:S05]  /*1430*/  @!P2 DFMA R8, R8, 2, -R24 ;  /* 0x400000000808a82b */ /* 0x000fca0000000818 */
[----:B------:R-:W-:-:S05]  /*1440*/  DFMA R28, R6, R28, R6 ;  /* 0x0000001c061c722b */ /* 0x000fca0000000006 */
[----:B------:R-:W-:-:S03]  /*1450*/  @!P2 LOP3.LUT R5, R9, 0x7ff00000, RZ, 0xc0, !PT ;  /* 0x7ff000000905a812 */ /* 0x000fc600078ec0ff */
[----:B------:R-:W-:-:S08]  /*1460*/  DMUL R24, R28, R8 ;  /* 0x000000081c187228 */ /* 0x000fd00000000000 */
[----:B------:R-:W-:-:S08]  /*1470*/  DFMA R6, R24, -R12, R8 ;  /* 0x8000000c1806722b */ /* 0x000fd00000000008 */
[----:B------:R-:W-:Y:S01]  /*1480*/  DFMA R6, R28, R6, R24 ;  /* 0x000000061c06722b */ /* 0x000fe20000000018 */
[----:B------:R-:W-:Y:S02]  /*1490*/  VIADD R24, R5, 0xffffffff ;  /* 0xffffffff05187836 */ /* 0x000fe40000000000 */
[----:B------:R-:W-:-:S03]  /*14a0*/  IMAD.MOV.U32 R25, RZ, RZ, R3 ;  /* 0x000000ffff197224 */ /* 0x000fc600078e0003 */
[----:B------:R-:W-:Y:S01]  /*14b0*/  ISETP.GT.U32.AND P0, PT, R24, 0x7feffffe, PT ;  /* 0x7feffffe1800780c */ /* 0x000fe20003f04070 */
[----:B------:R-:W-:-:S05]  /*14c0*/  VIADD R24, R26, 0xffffffff ;  /* 0xffffffff1a187836 */ /* 0x000fca0000000000 */
[----:B------:R-:W-:Y:S01]  /*14d0*/  ISETP.GT.U32.OR P0, PT, R24, 0x7feffffe, P0 ;  /* 0x7feffffe1800780c */ /* 0x000fe20000704470 */
[----:B------:R-:W-:-:S12]  /*14e0*/  IMAD.U32 R24, RZ, RZ, UR15 ;  /* 0x0000000fff187e24 */ /* 0x000fd8000f8e00ff */
[----:B------:R-:W-:Y:S05]  /*14f0*/  @P0 BRA `(.L_x_17) ;  /* 0x00000000006c0947 */ /* 0x000fea0003800000 */
[----:B------:R-:W-:-:S04]  /*1500*/  LOP3.LUT R5, R25, 0x7ff00000, RZ, 0xc0, !PT ;  /* 0x7ff0000019057812 */ /* 0x000fc800078ec0ff */
[CC--:B------:R-:W-:Y:S02]  /*1510*/  VIADDMNMX R10, R2.reuse, -R5.reuse, 0xb9600000, !PT ;  /* 0xb9600000020a7446 */ /* 0x0c0fe40007800905 */
[----:B------:R-:W-:Y:S02]  /*1520*/  ISETP.GE.U32.AND P0, PT, R2, R5, PT ;  /* 0x000000050200720c */ /* 0x000fe40003f06070 */
[----:B------:R-:W-:Y:S02]  /*1530*/  VIMNMX R2, PT, PT, R10, 0x46a00000, PT ;  /* 0x46a000000a027848 */ /* 0x000fe40003fe0100 */
[----:B------:R-:W-:Y:S01]  /*1540*/  SEL R5, R4, 0x63400000, !P0 ;  /* 0x6340000004057807 */ /* 0x000fe20004000000 */
[----:B------:R-:W-:-:S04]  /*1550*/  IMAD.MOV.U32 R4, RZ, RZ, RZ ;  /* 0x000000ffff047224 */ /* 0x000fc800078e00ff */
[----:B------:R-:W-:-:S05]  /*1560*/  IMAD.IADD R2, R2, 0x1, -R5 ;  /* 0x0000000102027824 */ /* 0x000fca00078e0a05 */
[----:B------:R-:W-:-:S06]  /*1570*/  IADD3 R5, PT, PT, R2, 0x7fe00000, RZ ;  /* 0x7fe0000002057810 */ /* 0x000fcc0007ffe0ff */
[----:B------:R-:W-:-:S10]  /*1580*/  DMUL R28, R6, R4 ;  /* 0x00000004061c7228 */ /* 0x000fd40000000000 */
[----:B------:R-:W-:-:S13]  /*1590*/  FSETP.GTU.AND P0, PT, |R29|, 1.469367938527859385e-39, PT ;  /* 0x001000001d00780b */ /* 0x000fda0003f0c200 */
[----:B------:R-:W-:Y:S05]  /*15a0*/  @P0 BRA `(.L_x_18) ;  /* 0x0000000000940947 */ /* 0x000fea0003800000 */
[----:B------:R-:W-:Y:S01]  /*15b0*/  DFMA R8, R6, -R12, R8 ;  /* 0x8000000c0608722b */ /* 0x000fe20000000008 */
[----:B------:R-:W-:-:S09]  /*15c0*/  IMAD.MOV.U32 R10, RZ, RZ, RZ ;  /* 0x000000ffff0a7224 */ /* 0x000fd200078e00ff */
[C---:B------:R-:W-:Y:S02]  /*15d0*/  FSETP.NEU.AND P0, PT, R9.reuse, RZ, PT ;  /* 0x000000ff0900720b */ /* 0x040fe40003f0d000 */
[----:B------:R-:W-:-:S04]  /*15e0*/  LOP3.LUT R4, R9, 0x80000000, R25, 0x48, !PT ;  /* 0x8000000009047812 */ /* 0x000fc800078e4819 */
[----:B------:R-:W-:-:S07]  /*15f0*/  LOP3.LUT R11, R4, R5, RZ, 0xfc, !PT ;  /* 0x00000005040b7212 */ /* 0x000fce00078efcff */
[----:B------:R-:W-:Y:S05]  /*1600*/  @!P0 BRA `(.L_x_18) ;  /* 0x00000000007c8947 */ /* 0x000fea0003800000 */
[----:B------:R-:W-:Y:S01]  /*1610*/  IMAD.MOV R9, RZ, RZ, -R2 ;  /* 0x000000ffff097224 */ /* 0x000fe200078e0a02 */
[----:B------:R-:W-:Y:S01]  /*1620*/  IADD3 R5, PT, PT, -R2, -0x43300000, RZ ;  /* 0xbcd0000002057810 */ /* 0x000fe20007ffe1ff */
[----:B------:R-:W-:-:S06]  /*1630*/  IMAD.MOV.U32 R8, RZ, RZ, RZ ;  /* 0x000000ffff087224 */ /* 0x000fcc00078e00ff */
[----:B------:R-:W-:Y:S02]  /*1640*/  DFMA R8, R28, -R8, R6 ;  /* 0x800000081c08722b */ /* 0x000fe40000000006 */
[----:B------:R-:W-:-:S08]  /*1650*/  DMUL.RP R6, R6, R10 ;  /* 0x0000000a06067228 */ /* 0x000fd00000008000 */
[----:B------:R-:W-:Y:S02]  /*1660*/  FSETP.NEU.AND P0, PT, |R9|, R5, PT ;  /* 0x000000050900720b */ /* 0x000fe40003f0d200 */
[----:B------:R-:W-:Y:S02]  /*1670*/  LOP3.LUT R5, R7, R4, RZ, 0x3c, !PT ;  /* 0x0000000407057212 */ /* 0x000fe400078e3cff */
[----:B------:R-:W-:Y:S02]  /*1680*/  FSEL R28, R6, R28, !P0 ;  /* 0x0000001c061c7208 */ /* 0x000fe40004000000 */
[----:B------:R-:W-:Y:S01]  /*1690*/  FSEL R29, R5, R29, !P0 ;  /* 0x0000001d051d7208 */ /* 0x000fe20004000000 */
[----:B------:R-:W-:Y:S06]  /*16a0*/  BRA `(.L_x_18) ;  /* 0x0000000000547947 */ /* 0x000fec0003800000 */
.L_x_17:
[----:B------:R-:W-:-:S14]  /*16b0*/  DSETP.NAN.AND P0, PT, R10, R10, PT ;  /* 0x0000000a0a00722a */ /* 0x000fdc0003f08000 */
[----:B------:R-:W-:Y:S05]  /*16c0*/  @P0 BRA `(.L_x_19) ;  /* 0x0000000000440947 */ /* 0x000fea0003800000 */
[----:B------:R-:W-:-:S14]  /*16d0*/  DSETP.NAN.AND P0, PT, R24, R24, PT ;  /* 0x000000181800722a */ /* 0x000fdc0003f08000 */
[----:B------:R-:W-:Y:S05]  /*16e0*/  @P0 BRA `(.L_x_20) ;  /* 0x0000000000300947 */ /* 0x000fea0003800000 */
[----:B------:R-:W-:Y:S01]  /*16f0*/  ISETP.NE.AND P0, PT, R5, R26, PT ;  /* 0x0000001a0500720c */ /* 0x000fe20003f05270 */
[----:B------:R-:W-:Y:S01]  /*1700*/  IMAD.MOV.U32 R28, RZ, RZ, 0x0 ;  /* 0x00000000ff1c7424 */ /* 0x000fe200078e00ff */
[----:B------:R-:W-:-:S11]  /*1710*/  MOV R29, 0xfff80000 ;  /* 0xfff80000001d7802 */ /* 0x000fd60000000f00 */
[----:B------:R-:W-:Y:S05]  /*1720*/  @!P0 BRA `(.L_x_18) ;  /* 0x0000000000348947 */ /* 0x000fea0003800000 */
[----:B------:R-:W-:Y:S02]  /*1730*/  ISETP.NE.AND P0, PT, R5, 0x7ff00000, PT ;  /* 0x7ff000000500780c */ /* 0x000fe40003f05270 */
[----:B------:R-:W-:Y:S02]  /*1740*/  LOP3.LUT R29, R11, 0x80000000, R25, 0x48, !PT ;  /* 0x800000000b1d7812 */ /* 0x000fe400078e4819 */
[----:B------:R-:W-:-:S13]  /*1750*/  ISETP.EQ.OR P0, PT, R26, RZ, !P0 ;  /* 0x000000ff1a00720c */ /* 0x000fda0004702670 */
[----:B------:R-:W-:Y:S01]  /*1760*/  @P0 LOP3.LUT R2, R29, 0x7ff00000, RZ, 0xfc, !PT ;  /* 0x7ff000001d020812 */ /* 0x000fe200078efcff */
[----:B------:R-:W-:Y:S02]  /*1770*/  @!P0 IMAD.MOV.U32 R28, RZ, RZ, RZ ;  /* 0x000000ffff1c8224 */ /* 0x000fe400078e00ff */
[----:B------:R-:W-:Y:S02]  /*1780*/  @P0 IMAD.MOV.U32 R28, RZ, RZ, RZ ;  /* 0x000000ffff1c0224 */ /* 0x000fe400078e00ff */
[----:B------:R-:W-:Y:S01]  /*1790*/  @P0 IMAD.MOV.U32 R29, RZ, RZ, R2 ;  /* 0x000000ffff1d0224 */ /* 0x000fe200078e0002 */
[----:B------:R-:W-:Y:S06]  /*17a0*/  BRA `(.L_x_18) ;  /* 0x0000000000147947 */ /* 0x000fec0003800000 */
.L_x_20:
[----:B------:R-:W-:Y:S01]  /*17b0*/  LOP3.LUT R29, R25, 0x80000, RZ, 0xfc, !PT ;  /* 0x00080000191d7812 */ /* 0x000fe200078efcff */
[----:B------:R-:W-:Y:S01]  /*17c0*/  IMAD.MOV.U32 R28, RZ, RZ, R24 ;  /* 0x000000ffff1c7224 */ /* 0x000fe200078e0018 */
[----:B------:R-:W-:Y:S06]  /*17d0*/  BRA `(.L_x_18) ;  /* 0x0000000000087947 */ /* 0x000fec0003800000 */
.L_x_19:
[----:B------:R-:W-:Y:S01]  /*17e0*/  LOP3.LUT R29, R11, 0x80000, RZ, 0xfc, !PT ;  /* 0x000800000b1d7812 */ /* 0x000fe200078efcff */
[----:B------:R-:W-:-:S07]  /*17f0*/  IMAD.MOV.U32 R28, RZ, RZ, R10 ;  /* 0x000000ffff1c7224 */ /* 0x000fce00078e000a */
.L_x_18:
[----:B------:R-:W-:Y:S05]  /*1800*/  BSYNC.RECONVERGENT B2 ;  /* 0x0000000000027941 */ /* 0x000fea0003800200 */
.L_x_16:
[----:B------:R-:W-:Y:S01]  /*1810*/  MOV R4, R0 ;  /* 0x0000000000047202 */ /* 0x000fe20000000f00 */
[----:B------:R-:W-:-:S04]  /*1820*/  IMAD.MOV.U32 R5, RZ, RZ, 0x0 ;  /* 0x00000000ff057424 */ /* 0x000fc800078e00ff */
[----:B------:R-:W-:Y:S05]  /*1830*/  RET.REL.NODEC R4 `(_Z10update_phiPdddi) ;  /* 0xffffffe404f07950 */ /* 0x000fea0003c3ffff */
        .weak           $__internal_1_$__cuda_sm20_dsqrt_rn_f64_mediumpath_v1
        .type           $__internal_1_$__cuda_sm20_dsqrt_rn_f64_mediumpath_v1,@function
        .size           $__internal_1_$__cuda_sm20_dsqrt_rn_f64_mediumpath_v1,(.L_x_34 - $__internal_1_$__cuda_sm20_dsqrt_rn_f64_mediumpath_v1)
$__internal_1_$__cuda_sm20_dsqrt_rn_f64_mediumpath_v1:
[----:B------:R-:W-:Y:S01]  /*1840*/  ISETP.GE.U32.AND P0, PT, R2, -0x3400000, PT ;  /* 0xfcc000000200780c */ /* 0x000fe20003f06070 */
[----:B------:R-:W-:Y:S01]  /*1850*/  BSSY.RECONVERGENT B1, `(.L_x_21) ;  /* 0x0000026000017945 */ /* 0x000fe20003800200 */
[----:B------:R-:W-:Y:S02]  /*1860*/  IMAD.MOV.U32 R8, RZ, RZ, R10 ;  /* 0x000000ffff087224 */ /* 0x000fe400078e000a */
[----:B------:R-:W-:Y:S02]  /*1870*/  IMAD.MOV.U32 R2, RZ, RZ, R14 ;  /* 0x000000ffff027224 */ /* 0x000fe400078e000e */
[----:B------:R-:W-:-:S07]  /*1880*/  IMAD.MOV.U32 R3, RZ, RZ, R15 ;  /* 0x000000ffff037224 */ /* 0x000fce00078e000f */
[----:B------:R-:W-:Y:S05]  /*1890*/  @!P0 BRA `(.L_x_22) ;  /* 0x0000000000208947 */ /* 0x000fea0003800000 */
[----:B------:R-:W-:-:S10]  /*18a0*/  DFMA.RM R2, R2, R8, R12 ;  /* 0x000000080202722b */ /* 0x000fd4000000400c */
[----:B------:R-:W-:-:S05]  /*18b0*/  IADD3 R6, P0, PT, R2, 0x1, RZ ;  /* 0x0000000102067810 */ /* 0x000fca0007f1e0ff */
[----:B------:R-:W-:-:S06]  /*18c0*/  IMAD.X R7, RZ, RZ, R3, P0 ;  /* 0x000000ffff077224 */ /* 0x000fcc00000e0603 */
[----:B------:R-:W-:-:S08]  /*18d0*/  DFMA.RP R4, -R2, R6, R4 ;  /* 0x000000060204722b */ /* 0x000fd00000008104 */
[----:B------:R-:W-:-:S06]  /*18e0*/  DSETP.GT.AND P0, PT, R4, RZ, PT ;  /* 0x000000ff0400722a */ /* 0x000fcc0003f04000 */
[----:B------:R-:W-:Y:S02]  /*18f0*/  FSEL R2, R6, R2, P0 ;  /* 0x0000000206027208 */ /* 0x000fe40000000000 */
[----:B------:R-:W-:Y:S01]  /*1900*/  FSEL R3, R7, R3, P0 ;  /* 0x0000000307037208 */ /* 0x000fe20000000000 */
[----:B------:R-:W-:Y:S06]  /*1910*/  BRA `(.L_x_23) ;  /* 0x0000000000647947 */ /* 0x000fec0003800000 */
.L_x_22:
[----:B------:R-:W-:-:S14]  /*1920*/  DSETP.NE.AND P0, PT, R4, RZ, PT ;  /* 0x000000ff0400722a */ /* 0x000fdc0003f05000 */
[----:B------:R-:W-:Y:S05]  /*1930*/  @!P0 BRA `(.L_x_24) ;  /* 0x0000000000588947 */ /* 0x000fea0003800000 */
[----:B------:R-:W-:-:S13]  /*1940*/  ISETP.GE.AND P0, PT, R5, RZ, PT ;  /* 0x000000ff0500720c */ /* 0x000fda0003f06270 */
[----:B------:R-:W-:Y:S01]  /*1950*/  @!P0 MOV R2, 0x0 ;  /* 0x0000000000028802 */ /* 0x000fe20000000f00 */
[----:B------:R-:W-:Y:S01]  /*1960*/  @!P0 IMAD.MOV.U32 R3, RZ, RZ, -0x80000 ;  /* 0xfff80000ff038424 */ /* 0x000fe200078e00ff */
[----:B------:R-:W-:Y:S06]  /*1970*/  @!P0 BRA `(.L_x_23) ;  /* 0x00000000004c8947 */ /* 0x000fec0003800000 */
[----:B------:R-:W-:-:S13]  /*1980*/  ISETP.GT.AND P0, PT, R5, 0x7fefffff, PT ;  /* 0x7fefffff0500780c */ /* 0x000fda0003f04270 */
[----:B------:R-:W-:Y:S05]  /*1990*/  @P0 BRA `(.L_x_24) ;  /* 0x0000000000400947 */ /* 0x000fea0003800000 */
[----:B------:R-:W-:Y:S01]  /*19a0*/  DMUL R2, R4, 8.11296384146066816958e+31 ;  /* 0x4690000004027828 */ /* 0x000fe20000000000 */
[----:B------:R-:W-:Y:S02]  /*19b0*/  IMAD.MOV.U32 R8, RZ, RZ, 0x0 ;  /* 0x00000000ff087424 */ /* 0x000fe400078e00ff */
[----:B------:R-:W-:Y:S02]  /*19c0*/  IMAD.MOV.U32 R4, RZ, RZ, RZ ;  /* 0x000000ffff047224 */ /* 0x000fe400078e00ff */
[----:B------:R-:W-:Y:S01]  /*19d0*/  IMAD.MOV.U32 R9, RZ, RZ, 0x3fd80000 ;  /* 0x3fd80000ff097424 */ /* 0x000fe200078e00ff */
[----:B------:R-:W0:Y:S03]  /*19e0*/  MUFU.RSQ64H R5, R3 ;  /* 0x0000000300057308 */ /* 0x000e260000001c00 */
[----:B0-----:R-:W-:-:S08]  /*19f0*/  DMUL R6, R4, R4 ;  /* 0x0000000404067228 */ /* 0x001fd00000000000 */
[----:B------:R-:W-:-:S08]  /*1a00*/  DFMA R6, R2, -R6, 1 ;  /* 0x3ff000000206742b */ /* 0x000fd00000000806 */
[----:B------:R-:W-:Y:S02]  /*1a10*/  DFMA R8, R6, R8, 0.5 ;  /* 0x3fe000000608742b */ /* 0x000fe40000000008 */
[----:B------:R-:W-:-:S08]  /*1a20*/  DMUL R6, R4, R6 ;  /* 0x0000000604067228 */ /* 0x000fd00000000000 */
[----:B------:R-:W-:-:S08]  /*1a30*/  DFMA R6, R8, R6, R4 ;  /* 0x000000060806722b */ /* 0x000fd00000000004 */
[----:B------:R-:W-:Y:S02]  /*1a40*/  DMUL R4, R2, R6 ;  /* 0x0000000602047228 */ /* 0x000fe40000000000 */
[----:B------:R-:W-:-:S06]  /*1a50*/  VIADD R7, R7, 0xfff00000 ;  /* 0xfff0000007077836 */ /* 0x000fcc0000000000 */
[----:B------:R-:W-:-:S08]  /*1a60*/  DFMA R8, R4, -R4, R2 ;  /* 0x800000040408722b */ /* 0x000fd00000000002 */
[----:B------:R-:W-:-:S10]  /*1a70*/  DFMA R2, R6, R8, R4 ;  /* 0x000000080602722b */ /* 0x000fd40000000004 */
[----:B------:R-:W-:Y:S01]  /*1a80*/  IADD3 R3, PT, PT, R3, -0x3500000, RZ ;  /* 0xfcb0000003037810 */ /* 0x000fe20007ffe0ff */
[----:B------:R-:W-:Y:S06]  /*1a90*/  BRA `(.L_x_23) ;  /* 0x0000000000047947 */ /* 0x000fec0003800000 */
.L_x_24:
[----:B------:R-:W-:-:S11]  /*1aa0*/  DADD R2, R4, R4 ;  /* 0x0000000004027229 */ /* 0x000fd60000000004 */
.L_x_23:
[----:B------:R-:W-:Y:S05]  /*1ab0*/  BSYNC.RECONVERGENT B1 ;  /* 0x0000000000017941 */ /* 0x000fea0003800200 */
.L_x_21:
[----:B------:R-:W-:Y:S02]  /*1ac0*/  IMAD.MOV.U32 R6, RZ, RZ, R2 ;  /* 0x000000ffff067224 */ /* 0x000fe400078e0002 */
[----:B------:R-:W-:Y:S02]  /*1ad0*/  IMAD.MOV.U32 R7, RZ, RZ, R3 ;  /* 0x000000ffff077224 */ /* 0x000fe400078e0003 */
[----:B------:R-:W-:Y:S02]  /*1ae0*/  IMAD.MOV.U32 R2, RZ, RZ, R0 ;  /* 0x000000ffff027224 */ /* 0x000fe400078e0000 */
[----:B------:R-:W-:-:S04]  /*1af0*/  IMAD.MOV.U32 R3, RZ, RZ, 0x0 ;  /* 0x00000000ff037424 */ /* 0x000fc800078e00ff */
[----:B------:R-:W-:Y:S05]  /*1b00*/  RET.REL.NODEC R2 `(_Z10update_phiPdddi) ;  /* 0xffffffe4023c7950 */ /* 0x000fea0003c3ffff */
.L_x_25:
[----:B------:R-:W-:-:S00]  /*1b10*/  BRA `(.L_x_25) ;  /* 0xfffffffc00fc7947 */ /* 0x000fc0000383ffff */
[----:B------:R-:W-:-:S00]  /*1b20*/  NOP ;  /* 0x0000000000007918 */ /* 0x000fc00000000000 */
        /* <DEDUP_REMOVED lines=13> */
.L_x_34:


//--------------------- .text._Z11finiteD_gpuPdddi --------------------------
	.section	.text._Z11finiteD_gpuPdddi,"ax",@progbits
	.align	128
        .global         _Z11finiteD_gpuPdddi
        .type           _Z11finiteD_gpuPdddi,@function
        .size           _Z11finiteD_gpuPdddi,(.L_x_35 - _Z11finiteD_gpuPdddi)
        .other          _Z11finiteD_gpuPdddi,@"STO_CUDA_ENTRY STV_DEFAULT"
_Z11finiteD_gpuPdddi:
.text._Z11finiteD_gpuPdddi:
[----:B------:R-:W-:Y:S08]  /*0000*/  LDC R1, c[0x0][0x37c] ;  /* 0x0000df00ff017b82 */ /* 0x000ff00000000800 */
[----:B------:R-:W0:Y:S01]  /*0010*/  S2UR UR5, SR_CTAID.Y ;  /* 0x00000000000579c3 */ /* 0x000e220000002600 */
[----:B------:R-:W1:Y:S01]  /*0020*/  S2R R0, SR_TID.X ;  /* 0x0000000000007919 */ /* 0x000e620000002100 */
[----:B------:R-:W-:Y:S01]  /*0030*/  IMAD.MOV.U32 R10, RZ, RZ, -0x66666666 ;  /* 0x9999999aff0a7424 */ /* 0x000fe200078e00ff */
[----:B------:R-:W-:Y:S01]  /*0040*/  MOV R12, 0x401c0000 ;  /* 0x401c0000000c7802 */ /* 0x000fe20000000f00 */
[----:B------:R-:W-:Y:S01]  /*0050*/  IMAD.MOV.U32 R11, RZ, RZ, 0x3fc99999 ;  /* 0x3fc99999ff0b7424 */ /* 0x000fe200078e00ff */
[----:B------:R-:W2:Y:S01]  /*0060*/  LDCU.64 UR8, c[0x0][0x358] ;  /* 0x00006b00ff0877ac */ /* 0x000ea20008000a00 */
[----:B------:R-:W-:Y:S01]  /*0070*/  IMAD.MOV.U32 R8, RZ, RZ, RZ ;  /* 0x000000ffff087224 */ /* 0x000fe200078e00ff */
[----:B------:R-:W-:Y:S01]  /*0080*/  BSSY.RECONVERGENT B0, `(.L_x_26) ;  /* 0x0000027000007945 */ /* 0x000fe20003800200 */
[----:B------:R-:W3:Y:S08]  /*0090*/  S2UR UR4, SR_CTAID.X ;  /* 0x00000000000479c3 */ /* 0x000ef00000002500 */
[----:B------:R-:W4:Y:S01]  /*00a0*/  LDC R17, c[0x0][0x360] ;  /* 0x0000d800ff117b82 */ /* 0x000f220000000800 */
[----:B------:R-:W5:Y:S01]  /*00b0*/  LDCU UR6, c[0x0][0x370] ;  /* 0x00006e00ff0677ac */ /* 0x000f620008000800 */
[----:B0-----:R-:W0:Y:S08]  /*00c0*/  I2F.F64.U32 R2, UR5 ;  /* 0x0000000500027d12 */ /* 0x001e300008201800 */
[----:B---3--:R-:W3:Y:S01]  /*00d0*/  I2F.F64.U32 R4, UR4 ;  /* 0x0000000400047d12 */ /* 0x008ee20008201800 */
[----:B-----5:R-:W-:Y:S01]  /*00e0*/  UIMAD UR4, UR5, UR6, UR4 ;  /* 0x00000006050472a4 */ /* 0x020fe2000f8e0204 */
[----:B0-----:R-:W-:-:S06]  /*00f0*/  DMUL R2, R2, R10 ;  /* 0x0000000a02027228 */ /* 0x001fcc0000000000 */
[----:B-1----:R4:W0:Y:S02]  /*0100*/  I2F.F64.U32 R6, R0 ;  /* 0x0000000000067312 */ /* 0x0028240000201800 */
[----:B------:R-:W-:Y:S01]  /*0110*/  DSETP.GT.AND P0, PT, R2, 5, PT ;  /* 0x401400000200742a */ /* 0x000fe20003f04000 */
[----:B----4-:R-:W-:Y:S01]  /*0120*/  IMAD R0, R17, UR4, R0 ;  /* 0x0000000411007c24 */ /* 0x010fe2000f8e0200 */
[----:B---3--:R-:W-:-:S04]  /*0130*/  DFMA R4, R4, R10, -5 ;  /* 0xc01400000404742b */ /* 0x008fc8000000000a */
[----:B------:R-:W-:-:S06]  /*0140*/  FSEL R9, -R12, -2.125, !P0 ;  /* 0xc00800000c097808 */ /* 0x000fcc0004000100 */
[----:B0-----:R-:W-:Y:S01]  /*0150*/  DFMA R6, R6, R10, R8 ;  /* 0x0000000a0606722b */ /* 0x001fe20000000008 */
[----:B------:R-:W-:-:S07]  /*0160*/  FSEL R9, -R12, -2.125, P0 ;  /* 0xc00800000c097808 */ /* 0x000fce0000000100 */
[----:B------:R-:W-:Y:S02]  /*0170*/  DMUL R6, R6, R6 ;  /* 0x0000000606067228 */ /* 0x000fe40000000000 */
[----:B------:R-:W-:Y:S01]  /*0180*/  DADD R2, R2, R8 ;  /* 0x0000000002027229 */ /* 0x000fe20000000008 */
[----:B------:R-:W-:Y:S01]  /*0190*/  MOV R8, 0x0 ;  /* 0x0000000000087802 */ /* 0x000fe20000000f00 */
[----:B------:R-:W-:-:S04]  /*01a0*/  IMAD.MOV.U32 R9, RZ, RZ, 0x3fd80000 ;  /* 0x3fd80000ff097424 */ /* 0x000fc800078e00ff */
[----:B------:R-:W-:-:S08]  /*01b0*/  DFMA R4, R4, R4, R6 ;  /* 0x000000040404722b */ /* 0x000fd00000000006 */
[----:B------:R-:W-:-:S06]  /*01c0*/  DFMA R4, R2, R2, R4 ;  /* 0x000000020204722b */ /* 0x000fcc0000000004 */
        /* <DEDUP_REMOVED lines=9> */
[----:B------:R-:W-:Y:S01]  /*0260*/  VIADD R15, R9, 0xfff00000 ;  /* 0xfff00000090f7836 */ /* 0x000fe20000000000 */
[----:B------:R-:W-:-:S05]  /*0270*/  MOV R14, R8 ;  /* 0x00000008000e7202 */ /* 0x000fca0000000f00 */
[----:B------:R-:W-:-:S08]  /*0280*/  DFMA R12, R10, -R10, R4 ;  /* 0x8000000a0a0c722b */ /* 0x000fd00000000004 */
[----:B------:R-:W-:Y:S01]  /*0290*/  DFMA R2, R12, R14, R10 ;  /* 0x0000000e0c02722b */ /* 0x000fe2000000000a */
[----:B--2---:R-:W-:Y:S10]  /*02a0*/  @!P0 BRA `(.L_x_27) ;  /* 0x0000000000108947 */ /* 0x004ff40003800000 */
[----:B------:R-:W-:-:S07]  /*02b0*/  MOV R2, 0x2d0 ;  /* 0x000002d000027802 */ /* 0x000fce0000000f00 */
[----:B------:R-:W-:Y:S05]  /*02c0*/  CALL.REL.NOINC `($__internal_2_$__cuda_sm20_dsqrt_rn_f64_mediumpath_v1) ;  /* 0x0000000000207944 */ /* 0x000fea0003c00000 */
[----:B------:R-:W-:Y:S02]  /*02d0*/  IMAD.MOV.U32 R2, RZ, RZ, R6 ;  /* 0x000000ffff027224 */ /* 0x000fe400078e0006 */
[----:B------:R-:W-:-:S07]  /*02e0*/  IMAD.MOV.U32 R3, RZ, RZ, R7 ;  /* 0x000000ffff037224 */ /* 0x000fce00078e0007 */
.L_x_27:
[----:B------:R-:W-:Y:S05]  /*02f0*/  BSYNC.RECONVERGENT B0 ;  /* 0x0000000000007941 */ /* 0x000fea0003800200 */
.L_x_26:
[----:B------:R-:W0:Y:S01]  /*0300*/  LDC.64 R4, c[0x0][0x380] ;  /* 0x0000e000ff047b82 */ /* 0x000e220000000a00 */
[----:B------:R-:W-:Y:S01]  /*0310*/  DADD R2, R2, -1 ;  /* 0xbff0000002027429 */ /* 0x000fe20000000000 */
[----:B0-----:R-:W-:-:S06]  /*0320*/  IMAD.WIDE R4, R0, 0x8, R4 ;  /* 0x0000000800047825 */ /* 0x001fcc00078e0204 */
[----:B------:R-:W-:Y:S01]  /*0330*/  STG.E.64 desc[UR8][R4.64], R2 ;  /* 0x0000000204007986 */ /* 0x000fe2000c101b08 */
[----:B------:R-:W-:Y:S05]  /*0340*/  EXIT ;  /* 0x000000000000794d */ /* 0x000fea0003800000 */
        .weak           $__internal_2_$__cuda_sm20_dsqrt_rn_f64_mediumpath_v1
        .type           $__internal_2_$__cuda_sm20_dsqrt_rn_f64_mediumpath_v1,@function
        .size           $__internal_2_$__cuda_sm20_dsqrt_rn_f64_mediumpath_v1,(.L_x_35 - $__internal_2_$__cuda_sm20_dsqrt_rn_f64_mediumpath_v1)
$__internal_2_$__cuda_sm20_dsqrt_rn_f64_mediumpath_v1:
[----:B------:R-:W-:Y:S01]  /*0350*/  ISETP.GE.U32.AND P0, PT, R6, -0x3400000, PT ;  /* 0xfcc000000600780c */ /* 0x000fe20003f06070 */
[----:B------:R-:W-:Y:S01]  /*0360*/  BSSY.RECONVERGENT B1, `(.L_x_28) ;  /* 0x0000024000017945 */ /* 0x000fe20003800200 */
[----:B------:R-:W-:-:S11]  /*0370*/  MOV R9, R15 ;  /* 0x0000000f00097202 */ /* 0x000fd60000000f00 */
        /* <DEDUP_REMOVED lines=9> */
.L_x_29:
[----:B------:R-:W-:-:S14]  /*0410*/  DSETP.NE.AND P0, PT, R4, RZ, PT ;  /* 0x000000ff0400722a */ /* 0x000fdc0003f05000 */
[----:B------:R-:W-:Y:S05]  /*0420*/  @!P0 BRA `(.L_x_31) ;  /* 0x0000000000588947 */ /* 0x000fea0003800000 */
[----:B------:R-:W-:-:S13]  /*0430*/  ISETP.GE.AND P0, PT, R5, RZ, PT ;  /* 0x000000ff0500720c */ /* 0x000fda0003f06270 */
[----:B------:R-:W-:Y:S01]  /*0440*/  @!P0 IMAD.MOV.U32 R6, RZ, RZ, 0x0 ;  /* 0x00000000ff068424 */ /* 0x000fe200078e00ff */
[----:B------:R-:W-:Y:S01]  /*0450*/  @!P0 MOV R7, 0xfff80000 ;  /* 0xfff8000000078802 */ /* 0x000fe20000000f00 */
[----:B------:R-:W-:Y:S06]  /*0460*/  @!P0 BRA `(.L_x_30) ;  /* 0x00000000004c8947 */ /* 0x000fec0003800000 */
[----:B------:R-:W-:-:S13]  /*0470*/  ISETP.GT.AND P0, PT, R5, 0x7fefffff, PT ;  /* 0x7fefffff0500780c */ /* 0x000fda0003f04270 */
[----:B------:R-:W-:Y:S05]  /*0480*/  @P0 BRA `(.L_x_31) ;  /* 0x0000000000400947 */ /* 0x000fea0003800000 */
[----:B------:R-:W-:Y:S01]  /*0490*/  DMUL R4, R4, 8.11296384146066816958e+31 ;  /* 0x4690000004047828 */ /* 0x000fe20000000000 */
[----:B------:R-:W-:Y:S01]  /*04a0*/  IMAD.MOV.U32 R6, RZ, RZ, RZ ;  /* 0x000000ffff067224 */ /* 0x000fe200078e00ff */
[----:B------:R-:W-:Y:S01]  /*04b0*/  MOV R10, 0x0 ;  /* 0x00000000000a7802 */ /* 0x000fe20000000f00 */
[----:B------:R-:W-:-:S03]  /*04c0*/  IMAD.MOV.U32 R11, RZ, RZ, 0x3fd80000 ;  /* 0x3fd80000ff0b7424 */ /* 0x000fc600078e00ff */
[----:B------:R-:W0:Y:S02]  /*04d0*/  MUFU.RSQ64H R7, R5 ;  /* 0x0000000500077308 */ /* 0x000e240000001c00 */
[----:B0-----:R-:W-:-:S08]  /*04e0*/  DMUL R8, R6, R6 ;  /* 0x0000000606087228 */ /* 0x001fd00000000000 */
[----:B------:R-:W-:-:S08]  /*04f0*/  DFMA R8, R4, -R8, 1 ;  /* 0x3ff000000408742b */ /* 0x000fd00000000808 */
[----:B------:R-:W-:Y:S02]  /*0500*/  DFMA R10, R8, R10, 0.5 ;  /* 0x3fe00000080a742b */ /* 0x000fe4000000000a */
[----:B------:R-:W-:-:S08]  /*0510*/  DMUL R8, R6, R8 ;  /* 0x0000000806087228 */ /* 0x000fd00000000000 */
[----:B------:R-:W-:-:S08]  /*0520*/  DFMA R8, R10, R8, R6 ;  /* 0x000000080a08722b */ /* 0x000fd00000000006 */
[----:B------:R-:W-:Y:S02]  /*0530*/  DMUL R6, R4, R8 ;  /* 0x0000000804067228 */ /* 0x000fe40000000000 */
[----:B------:R-:W-:-:S06]  /*0540*/  IADD3 R9, PT, PT, R9, -0x100000, RZ ;  /* 0xfff0000009097810 */ /* 0x000fcc0007ffe0ff */
[----:B------:R-:W-:-:S08]  /*0550*/  DFMA R10, R6, -R6, R4 ;  /* 0x80000006060a722b */ /* 0x000fd00000000004 */
[----:B------:R-:W-:-:S10]  /*0560*/  DFMA R6, R8, R10, R6 ;  /* 0x0000000a0806722b */ /* 0x000fd40000000006 */
[----:B------:R-:W-:Y:S01]  /*0570*/  VIADD R7, R7, 0xfcb00000 ;  /* 0xfcb0000007077836 */ /* 0x000fe20000000000 */
[----:B------:R-:W-:Y:S06]  /*0580*/  BRA `(.L_x_30) ;  /* 0x0000000000047947 */ /* 0x000fec0003800000 */
.L_x_31:
[----:B------:R-:W-:-:S11]  /*0590*/  DADD R6, R4, R4 ;  /* 0x0000000004067229 */ /* 0x000fd60000000004 */
.L_x_30:
[----:B------:R-:W-:Y:S05]  /*05a0*/  BSYNC.RECONVERGENT B1 ;  /* 0x0000000000017941 */ /* 0x000fea0003800200 */
.L_x_28:
[----:B------:R-:W-:-:S04]  /*05b0*/  MOV R3, 0x0 ;  /* 0x0000000000037802 */ /* 0x000fc80000000f00 */
[----:B------:R-:W-:Y:S05]  /*05c0*/  RET.REL.NODEC R2 `(_Z11finiteD_gpuPdddi) ;  /* 0xfffffff8028c7950 */ /* 0x000fea0003c3ffff */
.L_x_32:
        /* <DEDUP_REMOVED lines=11> */
.L_x_35:


//--------------------- .nv.shared.reserved.0     --------------------------
	.section	.nv.shared.reserved.0,"aw",@nobits
	.weak		__nv_reservedSMEM_offset_0_alias
	.size		__nv_reservedSMEM_offset_0_alias, 0, 64
	.other		__nv_reservedSMEM_offset_0_alias,@"STO_CUDA_RESERVED_SHARED STV_DEFAULT"
__nv_reservedSMEM_offset_0_alias:
	.zero		0
	.zero		64


//--------------------- .nv.constant0._Z10update_phiPdddi --------------------------
	.section	.nv.constant0._Z10update_phiPdddi,"a",@progbits
	.sectionflags	@""
	.align	4
.nv.constant0._Z10update_phiPdddi:
	.zero		924


//--------------------- .nv.constant0._Z11finiteD_gpuPdddi --------------------------
	.section	.nv.constant0._Z11finiteD_gpuPdddi,"a",@progbits
	.sectionflags	@""
	.align	4
.nv.constant0._Z11finiteD_gpuPdddi:
	.zero		924


//--------------------- SYMBOLS --------------------------

	.type		.nv.reservedSmem.offset0,@object
	.size		.nv.reservedSmem.offset0,0x4
